//
// Generated by NVIDIA NVVM Compiler
//
// Compiler Build ID: CL-36424714
// Cuda compilation tools, release 13.0, V13.0.88
// Based on NVVM 20.0.0
//

.version 9.0
.target sm_100
.address_size 64

	// .globl	_Z23kmeans__findbest_kerneljP6float3S0_jPjPf
.extern .shared .align 16 .b8 s_means[];

.visible .entry _Z23kmeans__findbest_kerneljP6float3S0_jPjPf(
	.param .u32 _Z23kmeans__findbest_kerneljP6float3S0_jPjPf_param_0,
	.param .u64 .ptr .align 1 _Z23kmeans__findbest_kerneljP6float3S0_jPjPf_param_1,
	.param .u64 .ptr .align 1 _Z23kmeans__findbest_kerneljP6float3S0_jPjPf_param_2,
	.param .u32 _Z23kmeans__findbest_kerneljP6float3S0_jPjPf_param_3,
	.param .u64 .ptr .align 1 _Z23kmeans__findbest_kerneljP6float3S0_jPjPf_param_4,
	.param .u64 .ptr .align 1 _Z23kmeans__findbest_kerneljP6float3S0_jPjPf_param_5
)
{
	.reg .pred 	%p<27>;
	.reg .b32 	%r<87>;
	.reg .b32 	%f<187>;
	.reg .b64 	%rd<16>;

	ld.param.u32 	%r29, [_Z23kmeans__findbest_kerneljP6float3S0_jPjPf_param_0];
	ld.param.u64 	%rd1, [_Z23kmeans__findbest_kerneljP6float3S0_jPjPf_param_1];
	ld.param.u64 	%rd4, [_Z23kmeans__findbest_kerneljP6float3S0_jPjPf_param_2];
	ld.param.u32 	%r30, [_Z23kmeans__findbest_kerneljP6float3S0_jPjPf_param_3];
	ld.param.u64 	%rd2, [_Z23kmeans__findbest_kerneljP6float3S0_jPjPf_param_4];
	ld.param.u64 	%rd3, [_Z23kmeans__findbest_kerneljP6float3S0_jPjPf_param_5];
	cvta.to.global.u64 	%rd5, %rd4;
	mov.u32 	%r31, %ctaid.x;
	mov.u32 	%r32, %ntid.x;
	mov.u32 	%r1, %tid.x;
	mad.lo.s32 	%r2, %r31, %r32, %r1;
	mul.wide.u32 	%rd6, %r2, 12;
	add.s64 	%rd7, %rd5, %rd6;
	ld.global.f32 	%f1, [%rd7];
	ld.global.f32 	%f2, [%rd7+4];
	ld.global.f32 	%f3, [%rd7+8];
	setp.ge.u32 	%p1, %r2, %r30;
	@%p1 bra 	$L__BB0_17;
	setp.ge.u32 	%p2, %r1, %r29;
	@%p2 bra 	$L__BB0_3;
	mov.u32 	%r33, s_means;
	mad.lo.s32 	%r34, %r1, 12, %r33;
	cvta.to.global.u64 	%rd8, %rd1;
	mul.wide.u32 	%rd9, %r1, 12;
	add.s64 	%rd10, %rd8, %rd9;
	ld.global.f32 	%f17, [%rd10];
	ld.global.f32 	%f18, [%rd10+4];
	ld.global.f32 	%f19, [%rd10+8];
	st.shared.f32 	[%r34], %f17;
	st.shared.f32 	[%r34+4], %f18;
	st.shared.f32 	[%r34+8], %f19;
$L__BB0_3:
	bar.sync 	0;
	.pragma "used_bytes_mask 4095";
	ld.shared.v4.f32 	{%f20, %f21, %f22, %f23}, [s_means];
	sub.f32 	%f24, %f20, %f1;
	sub.f32 	%f25, %f21, %f2;
	sub.f32 	%f26, %f22, %f3;
	mul.f32 	%f27, %f25, %f25;
	fma.rn.f32 	%f28, %f24, %f24, %f27;
	fma.rn.f32 	%f186, %f26, %f26, %f28;
	setp.lt.u32 	%p3, %r29, 2;
	mov.b32 	%r86, 0;
	@%p3 bra 	$L__BB0_16;
	add.s32 	%r3, %r29, -1;
	add.s32 	%r39, %r29, -2;
	and.b32  	%r4, %r3, 7;
	setp.lt.u32 	%p4, %r39, 7;
	mov.b32 	%r86, 0;
	mov.b32 	%r81, 1;
	@%p4 bra 	$L__BB0_8;
	mov.u32 	%r42, s_means;
	add.s32 	%r74, %r42, 48;
	and.b32  	%r5, %r3, -8;
	mov.b32 	%r75, 0;
	mov.u32 	%r86, %r75;
$L__BB0_6:
	.pragma "nounroll";
	add.s32 	%r43, %r75, 1;
	ld.shared.f32 	%f30, [%r74+-36];
	sub.f32 	%f31, %f30, %f1;
	ld.shared.v4.f32 	{%f32, %f33, %f34, %f35}, [%r74+-32];
	sub.f32 	%f36, %f32, %f2;
	sub.f32 	%f37, %f33, %f3;
	mul.f32 	%f38, %f36, %f36;
	fma.rn.f32 	%f39, %f31, %f31, %f38;
	fma.rn.f32 	%f40, %f37, %f37, %f39;
	setp.lt.f32 	%p5, %f40, %f186;
	selp.b32 	%r44, %r43, %r86, %p5;
	selp.f32 	%f41, %f40, %f186, %p5;
	sub.f32 	%f42, %f34, %f1;
	sub.f32 	%f43, %f35, %f2;
	ld.shared.v4.f32 	{%f44, %f45, %f46, %f47}, [%r74+-16];
	sub.f32 	%f48, %f44, %f3;
	mul.f32 	%f49, %f43, %f43;
	fma.rn.f32 	%f50, %f42, %f42, %f49;
	fma.rn.f32 	%f51, %f48, %f48, %f50;
	setp.lt.f32 	%p6, %f51, %f41;
	add.s32 	%r45, %r75, 2;
	selp.b32 	%r46, %r45, %r44, %p6;
	selp.f32 	%f52, %f51, %f41, %p6;
	sub.f32 	%f53, %f45, %f1;
	sub.f32 	%f54, %f46, %f2;
	sub.f32 	%f55, %f47, %f3;
	mul.f32 	%f56, %f54, %f54;
	fma.rn.f32 	%f57, %f53, %f53, %f56;
	fma.rn.f32 	%f58, %f55, %f55, %f57;
	setp.lt.f32 	%p7, %f58, %f52;
	add.s32 	%r47, %r75, 3;
	selp.b32 	%r48, %r47, %r46, %p7;
	selp.f32 	%f59, %f58, %f52, %p7;
	ld.shared.v4.f32 	{%f60, %f61, %f62, %f63}, [%r74];
	sub.f32 	%f64, %f60, %f1;
	sub.f32 	%f65, %f61, %f2;
	sub.f32 	%f66, %f62, %f3;
	mul.f32 	%f67, %f65, %f65;
	fma.rn.f32 	%f68, %f64, %f64, %f67;
	fma.rn.f32 	%f69, %f66, %f66, %f68;
	setp.lt.f32 	%p8, %f69, %f59;
	add.s32 	%r49, %r75, 4;
	selp.b32 	%r50, %r49, %r48, %p8;
	selp.f32 	%f70, %f69, %f59, %p8;
	sub.f32 	%f71, %f63, %f1;
	ld.shared.v4.f32 	{%f72, %f73, %f74, %f75}, [%r74+16];
	sub.f32 	%f76, %f72, %f2;
	sub.f32 	%f77, %f73, %f3;
	mul.f32 	%f78, %f76, %f76;
	fma.rn.f32 	%f79, %f71, %f71, %f78;
	fma.rn.f32 	%f80, %f77, %f77, %f79;
	setp.lt.f32 	%p9, %f80, %f70;
	add.s32 	%r51, %r75, 5;
	selp.b32 	%r52, %r51, %r50, %p9;
	selp.f32 	%f81, %f80, %f70, %p9;
	sub.f32 	%f82, %f74, %f1;
	sub.f32 	%f83, %f75, %f2;
	ld.shared.v4.f32 	{%f84, %f85, %f86, %f87}, [%r74+32];
	sub.f32 	%f88, %f84, %f3;
	mul.f32 	%f89, %f83, %f83;
	fma.rn.f32 	%f90, %f82, %f82, %f89;
	fma.rn.f32 	%f91, %f88, %f88, %f90;
	setp.lt.f32 	%p10, %f91, %f81;
	add.s32 	%r53, %r75, 6;
	selp.b32 	%r54, %r53, %r52, %p10;
	selp.f32 	%f92, %f91, %f81, %p10;
	sub.f32 	%f93, %f85, %f1;
	sub.f32 	%f94, %f86, %f2;
	sub.f32 	%f95, %f87, %f3;
	mul.f32 	%f96, %f94, %f94;
	fma.rn.f32 	%f97, %f93, %f93, %f96;
	fma.rn.f32 	%f98, %f95, %f95, %f97;
	setp.lt.f32 	%p11, %f98, %f92;
	add.s32 	%r55, %r75, 7;
	selp.b32 	%r56, %r55, %r54, %p11;
	selp.f32 	%f99, %f98, %f92, %p11;
	.pragma "used_bytes_mask 4095";
	ld.shared.v4.f32 	{%f100, %f101, %f102, %f103}, [%r74+48];
	sub.f32 	%f104, %f100, %f1;
	sub.f32 	%f105, %f101, %f2;
	sub.f32 	%f106, %f102, %f3;
	mul.f32 	%f107, %f105, %f105;
	fma.rn.f32 	%f108, %f104, %f104, %f107;
	fma.rn.f32 	%f109, %f106, %f106, %f108;
	setp.lt.f32 	%p12, %f109, %f99;
	add.s32 	%r75, %r75, 8;
	selp.b32 	%r86, %r75, %r56, %p12;
	selp.f32 	%f186, %f109, %f99, %p12;
	add.s32 	%r74, %r74, 96;
	setp.ne.s32 	%p13, %r75, %r5;
	@%p13 bra 	$L__BB0_6;
	add.s32 	%r81, %r75, 1;
$L__BB0_8:
	setp.eq.s32 	%p14, %r4, 0;
	@%p14 bra 	$L__BB0_16;
	and.b32  	%r16, %r3, 3;
	setp.lt.u32 	%p15, %r4, 4;
	@%p15 bra 	$L__BB0_11;
	mov.u32 	%r58, s_means;
	mad.lo.s32 	%r59, %r81, 12, %r58;
	ld.shared.f32 	%f111, [%r59];
	sub.f32 	%f112, %f111, %f1;
	ld.shared.f32 	%f113, [%r59+4];
	sub.f32 	%f114, %f113, %f2;
	ld.shared.f32 	%f115, [%r59+8];
	sub.f32 	%f116, %f115, %f3;
	mul.f32 	%f117, %f114, %f114;
	fma.rn.f32 	%f118, %f112, %f112, %f117;
	fma.rn.f32 	%f119, %f116, %f116, %f118;
	setp.lt.f32 	%p16, %f119, %f186;
	selp.b32 	%r60, %r81, %r86, %p16;
	selp.f32 	%f120, %f119, %f186, %p16;
	add.s32 	%r61, %r81, 1;
	ld.shared.f32 	%f121, [%r59+12];
	sub.f32 	%f122, %f121, %f1;
	ld.shared.f32 	%f123, [%r59+16];
	sub.f32 	%f124, %f123, %f2;
	ld.shared.f32 	%f125, [%r59+20];
	sub.f32 	%f126, %f125, %f3;
	mul.f32 	%f127, %f124, %f124;
	fma.rn.f32 	%f128, %f122, %f122, %f127;
	fma.rn.f32 	%f129, %f126, %f126, %f128;
	setp.lt.f32 	%p17, %f129, %f120;
	selp.b32 	%r62, %r61, %r60, %p17;
	selp.f32 	%f130, %f129, %f120, %p17;
	add.s32 	%r63, %r81, 2;
	ld.shared.f32 	%f131, [%r59+24];
	sub.f32 	%f132, %f131, %f1;
	ld.shared.f32 	%f133, [%r59+28];
	sub.f32 	%f134, %f133, %f2;
	ld.shared.f32 	%f135, [%r59+32];
	sub.f32 	%f136, %f135, %f3;
	mul.f32 	%f137, %f134, %f134;
	fma.rn.f32 	%f138, %f132, %f132, %f137;
	fma.rn.f32 	%f139, %f136, %f136, %f138;
	setp.lt.f32 	%p18, %f139, %f130;
	selp.b32 	%r64, %r63, %r62, %p18;
	selp.f32 	%f140, %f139, %f130, %p18;
	add.s32 	%r65, %r81, 3;
	ld.shared.f32 	%f141, [%r59+36];
	sub.f32 	%f142, %f141, %f1;
	ld.shared.f32 	%f143, [%r59+40];
	sub.f32 	%f144, %f143, %f2;
	ld.shared.f32 	%f145, [%r59+44];
	sub.f32 	%f146, %f145, %f3;
	mul.f32 	%f147, %f144, %f144;
	fma.rn.f32 	%f148, %f142, %f142, %f147;
	fma.rn.f32 	%f149, %f146, %f146, %f148;
	setp.lt.f32 	%p19, %f149, %f140;
	selp.b32 	%r86, %r65, %r64, %p19;
	selp.f32 	%f186, %f149, %f140, %p19;
	add.s32 	%r81, %r81, 4;
$L__BB0_11:
	setp.eq.s32 	%p20, %r16, 0;
	@%p20 bra 	$L__BB0_16;
	setp.eq.s32 	%p21, %r16, 1;
	@%p21 bra 	$L__BB0_14;
	mov.u32 	%r67, s_means;
	mad.lo.s32 	%r68, %r81, 12, %r67;
	ld.shared.f32 	%f151, [%r68];
	sub.f32 	%f152, %f151, %f1;
	ld.shared.f32 	%f153, [%r68+4];
	sub.f32 	%f154, %f153, %f2;
	ld.shared.f32 	%f155, [%r68+8];
	sub.f32 	%f156, %f155, %f3;
	mul.f32 	%f157, %f154, %f154;
	fma.rn.f32 	%f158, %f152, %f152, %f157;
	fma.rn.f32 	%f159, %f156, %f156, %f158;
	setp.lt.f32 	%p22, %f159, %f186;
	selp.b32 	%r69, %r81, %r86, %p22;
	selp.f32 	%f160, %f159, %f186, %p22;
	add.s32 	%r70, %r81, 1;
	ld.shared.f32 	%f161, [%r68+12];
	sub.f32 	%f162, %f161, %f1;
	ld.shared.f32 	%f163, [%r68+16];
	sub.f32 	%f164, %f163, %f2;
	ld.shared.f32 	%f165, [%r68+20];
	sub.f32 	%f166, %f165, %f3;
	mul.f32 	%f167, %f164, %f164;
	fma.rn.f32 	%f168, %f162, %f162, %f167;
	fma.rn.f32 	%f169, %f166, %f166, %f168;
	setp.lt.f32 	%p23, %f169, %f160;
	selp.b32 	%r86, %r70, %r69, %p23;
	selp.f32 	%f186, %f169, %f160, %p23;
	add.s32 	%r81, %r81, 2;
$L__BB0_14:
	and.b32  	%r71, %r3, 1;
	setp.eq.b32 	%p24, %r71, 1;
	not.pred 	%p25, %p24;
	@%p25 bra 	$L__BB0_16;
	mov.u32 	%r72, s_means;
	mad.lo.s32 	%r73, %r81, 12, %r72;
	ld.shared.f32 	%f170, [%r73];
	sub.f32 	%f171, %f170, %f1;
	ld.shared.f32 	%f172, [%r73+4];
	sub.f32 	%f173, %f172, %f2;
	ld.shared.f32 	%f174, [%r73+8];
	sub.f32 	%f175, %f174, %f3;
	mul.f32 	%f176, %f173, %f173;
	fma.rn.f32 	%f177, %f171, %f171, %f176;
	fma.rn.f32 	%f178, %f175, %f175, %f177;
	setp.lt.f32 	%p26, %f178, %f186;
	selp.b32 	%r86, %r81, %r86, %p26;
	selp.f32 	%f186, %f178, %f186, %p26;
$L__BB0_16:
	cvta.to.global.u64 	%rd11, %rd2;
	mul.wide.u32 	%rd12, %r2, 4;
	add.s64 	%rd13, %rd11, %rd12;
	st.global.u32 	[%rd13], %r86;
	cvta.to.global.u64 	%rd14, %rd3;
	add.s64 	%rd15, %rd14, %rd12;
	st.global.f32 	[%rd15], %f186;
$L__BB0_17:
	ret;

}
	// .globl	_Z22kmeans__prepare_kernelPjj
.visible .entry _Z22kmeans__prepare_kernelPjj(
	.param .u64 .ptr .align 1 _Z22kmeans__prepare_kernelPjj_param_0,
	.param .u32 _Z22kmeans__prepare_kernelPjj_param_1
)
{
	.reg .pred 	%p<2>;
	.reg .b32 	%r<6>;
	.reg .b64 	%rd<5>;

	ld.param.u64 	%rd1, [_Z22kmeans__prepare_kernelPjj_param_0];
	ld.param.u32 	%r2, [_Z22kmeans__prepare_kernelPjj_param_1];
	mov.u32 	%r3, %tid.x;
	mov.u32 	%r4, %ctaid.x;
	mov.u32 	%r5, %ntid.x;
	mad.lo.s32 	%r1, %r4, %r5, %r3;
	setp.ge.u32 	%p1, %r1, %r2;
	@%p1 bra 	$L__BB1_2;
	cvta.to.global.u64 	%rd2, %rd1;
	mul.wide.u32 	%rd3, %r1, 4;
	add.s64 	%rd4, %rd2, %rd3;
	st.global.u32 	[%rd4], %r1;
$L__BB1_2:
	ret;

}
	// .globl	_Z20kmeans__count_kernelPjS_jj
.visible .entry _Z20kmeans__count_kernelPjS_jj(
	.param .u64 .ptr .align 1 _Z20kmeans__count_kernelPjS_jj_param_0,
	.param .u64 .ptr .align 1 _Z20kmeans__count_kernelPjS_jj_param_1,
	.param .u32 _Z20kmeans__count_kernelPjS_jj_param_2,
	.param .u32 _Z20kmeans__count_kernelPjS_jj_param_3
)
{
	.reg .pred 	%p<12>;
	.reg .b32 	%r<68>;
	.reg .b64 	%rd<67>;

	ld.param.u64 	%rd3, [_Z20kmeans__count_kernelPjS_jj_param_0];
	ld.param.u64 	%rd4, [_Z20kmeans__count_kernelPjS_jj_param_1];
	ld.param.u32 	%r27, [_Z20kmeans__count_kernelPjS_jj_param_2];
	ld.param.u32 	%r60, [_Z20kmeans__count_kernelPjS_jj_param_3];
	cvta.to.global.u64 	%rd1, %rd4;
	cvta.to.global.u64 	%rd2, %rd3;
	mov.u32 	%r29, %tid.x;
	mov.u32 	%r30, %ctaid.x;
	mov.u32 	%r31, %ntid.x;
	mad.lo.s32 	%r1, %r30, %r31, %r29;
	setp.gt.u32 	%p1, %r1, %r27;
	@%p1 bra 	$L__BB2_17;
	mul.wide.u32 	%rd5, %r1, 4;
	add.s64 	%rd6, %rd2, %rd5;
	ld.global.u32 	%r64, [%rd6];
	setp.eq.s32 	%p2, %r1, %r27;
	@%p2 bra 	$L__BB2_3;
	add.s32 	%r32, %r1, 1;
	mul.wide.u32 	%rd7, %r32, 4;
	add.s64 	%rd8, %rd2, %rd7;
	ld.global.u32 	%r60, [%rd8];
$L__BB2_3:
	setp.eq.s32 	%p3, %r64, %r60;
	@%p3 bra 	$L__BB2_17;
	add.s32 	%r5, %r1, 1;
	sub.s32 	%r6, %r60, %r64;
	and.b32  	%r7, %r6, 15;
	sub.s32 	%r33, %r64, %r60;
	setp.gt.u32 	%p4, %r33, -16;
	@%p4 bra 	$L__BB2_8;
	add.s32 	%r62, %r64, 7;
	and.b32  	%r34, %r6, -16;
	neg.s32 	%r61, %r34;
$L__BB2_6:
	.pragma "nounroll";
	add.s32 	%r35, %r62, -7;
	add.s32 	%r36, %r62, -6;
	mul.wide.u32 	%rd9, %r35, 4;
	add.s64 	%rd10, %rd1, %rd9;
	st.global.u32 	[%rd10], %r5;
	add.s32 	%r37, %r62, -5;
	mul.wide.u32 	%rd11, %r36, 4;
	add.s64 	%rd12, %rd1, %rd11;
	st.global.u32 	[%rd12], %r5;
	add.s32 	%r38, %r62, -4;
	mul.wide.u32 	%rd13, %r37, 4;
	add.s64 	%rd14, %rd1, %rd13;
	st.global.u32 	[%rd14], %r5;
	add.s32 	%r39, %r62, -3;
	mul.wide.u32 	%rd15, %r38, 4;
	add.s64 	%rd16, %rd1, %rd15;
	st.global.u32 	[%rd16], %r5;
	add.s32 	%r40, %r62, -2;
	mul.wide.u32 	%rd17, %r39, 4;
	add.s64 	%rd18, %rd1, %rd17;
	st.global.u32 	[%rd18], %r5;
	add.s32 	%r41, %r62, -1;
	mul.wide.u32 	%rd19, %r40, 4;
	add.s64 	%rd20, %rd1, %rd19;
	st.global.u32 	[%rd20], %r5;
	add.s32 	%r42, %r62, 8;
	mul.wide.u32 	%rd21, %r41, 4;
	add.s64 	%rd22, %rd1, %rd21;
	st.global.u32 	[%rd22], %r5;
	add.s32 	%r43, %r62, 1;
	mul.wide.u32 	%rd23, %r62, 4;
	add.s64 	%rd24, %rd1, %rd23;
	st.global.u32 	[%rd24], %r5;
	add.s32 	%r44, %r62, 2;
	mul.wide.u32 	%rd25, %r43, 4;
	add.s64 	%rd26, %rd1, %rd25;
	st.global.u32 	[%rd26], %r5;
	add.s32 	%r45, %r62, 3;
	mul.wide.u32 	%rd27, %r44, 4;
	add.s64 	%rd28, %rd1, %rd27;
	st.global.u32 	[%rd28], %r5;
	add.s32 	%r46, %r62, 4;
	mul.wide.u32 	%rd29, %r45, 4;
	add.s64 	%rd30, %rd1, %rd29;
	st.global.u32 	[%rd30], %r5;
	add.s32 	%r47, %r62, 5;
	mul.wide.u32 	%rd31, %r46, 4;
	add.s64 	%rd32, %rd1, %rd31;
	st.global.u32 	[%rd32], %r5;
	add.s32 	%r48, %r62, 6;
	mul.wide.u32 	%rd33, %r47, 4;
	add.s64 	%rd34, %rd1, %rd33;
	st.global.u32 	[%rd34], %r5;
	add.s32 	%r49, %r62, 7;
	mul.wide.u32 	%rd35, %r48, 4;
	add.s64 	%rd36, %rd1, %rd35;
	st.global.u32 	[%rd36], %r5;
	mul.wide.u32 	%rd37, %r49, 4;
	add.s64 	%rd38, %rd1, %rd37;
	st.global.u32 	[%rd38], %r5;
	mul.wide.u32 	%rd39, %r42, 4;
	add.s64 	%rd40, %rd1, %rd39;
	st.global.u32 	[%rd40], %r5;
	add.s32 	%r62, %r62, 16;
	add.s32 	%r61, %r61, 16;
	setp.ne.s32 	%p5, %r61, 0;
	@%p5 bra 	$L__BB2_6;
	add.s32 	%r64, %r62, -7;
$L__BB2_8:
	setp.eq.s32 	%p6, %r7, 0;
	@%p6 bra 	$L__BB2_17;
	and.b32  	%r16, %r6, 7;
	setp.lt.u32 	%p7, %r7, 8;
	@%p7 bra 	$L__BB2_11;
	add.s32 	%r50, %r64, 1;
	mul.wide.u32 	%rd41, %r64, 4;
	add.s64 	%rd42, %rd1, %rd41;
	st.global.u32 	[%rd42], %r5;
	add.s32 	%r51, %r64, 2;
	mul.wide.u32 	%rd43, %r50, 4;
	add.s64 	%rd44, %rd1, %rd43;
	st.global.u32 	[%rd44], %r5;
	add.s32 	%r52, %r64, 3;
	mul.wide.u32 	%rd45, %r51, 4;
	add.s64 	%rd46, %rd1, %rd45;
	st.global.u32 	[%rd46], %r5;
	add.s32 	%r53, %r64, 4;
	mul.wide.u32 	%rd47, %r52, 4;
	add.s64 	%rd48, %rd1, %rd47;
	st.global.u32 	[%rd48], %r5;
	add.s32 	%r54, %r64, 5;
	mul.wide.u32 	%rd49, %r53, 4;
	add.s64 	%rd50, %rd1, %rd49;
	st.global.u32 	[%rd50], %r5;
	add.s32 	%r55, %r64, 6;
	mul.wide.u32 	%rd51, %r54, 4;
	add.s64 	%rd52, %rd1, %rd51;
	st.global.u32 	[%rd52], %r5;
	add.s32 	%r56, %r64, 7;
	mul.wide.u32 	%rd53, %r55, 4;
	add.s64 	%rd54, %rd1, %rd53;
	st.global.u32 	[%rd54], %r5;
	mul.wide.u32 	%rd55, %r56, 4;
	add.s64 	%rd56, %rd1, %rd55;
	st.global.u32 	[%rd56], %r5;
	add.s32 	%r64, %r64, 8;
$L__BB2_11:
	setp.eq.s32 	%p8, %r16, 0;
	@%p8 bra 	$L__BB2_17;
	and.b32  	%r19, %r6, 3;
	setp.lt.u32 	%p9, %r16, 4;
	@%p9 bra 	$L__BB2_14;
	add.s32 	%r57, %r64, 1;
	mul.wide.u32 	%rd57, %r64, 4;
	add.s64 	%rd58, %rd1, %rd57;
	st.global.u32 	[%rd58], %r5;
	add.s32 	%r58, %r64, 2;
	mul.wide.u32 	%rd59, %r57, 4;
	add.s64 	%rd60, %rd1, %rd59;
	st.global.u32 	[%rd60], %r5;
	add.s32 	%r59, %r64, 3;
	mul.wide.u32 	%rd61, %r58, 4;
	add.s64 	%rd62, %rd1, %rd61;
	st.global.u32 	[%rd62], %r5;
	mul.wide.u32 	%rd63, %r59, 4;
	add.s64 	%rd64, %rd1, %rd63;
	st.global.u32 	[%rd64], %r5;
	add.s32 	%r64, %r64, 4;
$L__BB2_14:
	setp.eq.s32 	%p10, %r19, 0;
	@%p10 bra 	$L__BB2_17;
	neg.s32 	%r66, %r19;
$L__BB2_16:
	.pragma "nounroll";
	add.s32 	%r25, %r64, 1;
	mul.wide.u32 	%rd65, %r64, 4;
	add.s64 	%rd66, %rd1, %rd65;
	st.global.u32 	[%rd66], %r5;
	add.s32 	%r66, %r66, 1;
	setp.ne.s32 	%p11, %r66, 0;
	mov.u32 	%r64, %r25;
	@%p11 bra 	$L__BB2_16;
$L__BB2_17:
	ret;

}


// ===== COMPILED SASS (sm_100) =====

	.target	sm_100

	.elftype	@"ET_EXEC"


//--------------------- .note.nv.tkinfo           --------------------------
	.section	.note.nv.tkinfo,"",@"SHT_NOTE"
	.sectionflags	@"SHF_NOTE_NV_TKINFO"
	.tkinfo
        /*0018*/ 	.word	0x00000002
        /*0030*/ 	.string	""
        /*0030*/ 	.string	"ptxas"
        /*0030*/ 	.string	"Cuda compilation tools, release 13.0, V13.0.88"
        /*0030*/ 	.string	"Build cuda_13.0.r13.0/compiler.36424714_0"
        /*0030*/ 	.string	"-arch sm_100 -m 64 "



//--------------------- .note.nv.cuinfo           --------------------------
	.section	.note.nv.cuinfo,"",@"SHT_NOTE"
	.sectionflags	@"SHF_NOTE_NV_CUINFO"
        /*0018*/ 	.short	0x0002
        /*001a*/ 	.short	0x0064
        /*001c*/ 	.short	0x0082
	.zero		2


//--------------------- .nv.info                  --------------------------
	.section	.nv.info,"",@"SHT_CUDA_INFO"
	.align	4


	//----- nvinfo : EIATTR_REGCOUNT
	.align		4
        /*0000*/ 	.byte	0x04, 0x2f
        /*0002*/ 	.short	(.L_1 - .L_0)
	.align		4
.L_0:
        /*0004*/ 	.word	index@(_Z23kmeans__findbest_kerneljP6float3S0_jPjPf)
        /*0008*/ 	.word	0x0000001d


	//----- nvinfo : EIATTR_FRAME_SIZE
	.align		4
.L_1:
        /*000c*/ 	.byte	0x04, 0x11
        /*000e*/ 	.short	(.L_3 - .L_2)
	.align		4
.L_2:
        /*0010*/ 	.word	index@(_Z23kmeans__findbest_kerneljP6float3S0_jPjPf)
        /*0014*/ 	.word	0x00000000


	//----- nvinfo : EIATTR_REGCOUNT
	.align		4
.L_3:
        /*0018*/ 	.byte	0x04, 0x2f
        /*001a*/ 	.short	(.L_5 - .L_4)
	.align		4
.L_4:
        /*001c*/ 	.word	index@(_Z22kmeans__prepare_kernelPjj)
        /*0020*/ 	.word	0x00000008


	//----- nvinfo : EIATTR_FRAME_SIZE
	.align		4
.L_5:
        /*0024*/ 	.byte	0x04, 0x11
        /*0026*/ 	.short	(.L_7 - .L_6)
	.align		4
.L_6:
        /*0028*/ 	.word	index@(_Z22kmeans__prepare_kernelPjj)
        /*002c*/ 	.word	0x00000000


	//----- nvinfo : EIATTR_REGCOUNT
	.align		4
.L_7:
        /*0030*/ 	.byte	0x04, 0x2f
        /*0032*/ 	.short	(.L_9 - .L_8)
	.align		4
.L_8:
        /*0034*/ 	.word	index@(_Z20kmeans__count_kernelPjS_jj)
        /*0038*/ 	.word	0x0000001e


	//----- nvinfo : EIATTR_FRAME_SIZE
	.align		4
.L_9:
        /*003c*/ 	.byte	0x04, 0x11
        /*003e*/ 	.short	(.L_11 - .L_10)
	.align		4
.L_10:
        /*0040*/ 	.word	index@(_Z20kmeans__count_kernelPjS_jj)
        /*0044*/ 	.word	0x00000000


	//----- nvinfo : EIATTR_MIN_STACK_SIZE
	.align		4
.L_11:
        /*0048*/ 	.byte	0x04, 0x12
        /*004a*/ 	.short	(.L_13 - .L_12)
	.align		4
.L_12:
        /*004c*/ 	.word	index@(_Z20kmeans__count_kernelPjS_jj)
        /*0050*/ 	.word	0x00000000


	//----- nvinfo : EIATTR_MIN_STACK_SIZE
	.align		4
.L_13:
        /*0054*/ 	.byte	0x04, 0x12
        /*0056*/ 	.short	(.L_15 - .L_14)
	.align		4
.L_14:
        /*0058*/ 	.word	index@(_Z22kmeans__prepare_kernelPjj)
        /*005c*/ 	.word	0x00000000


	//----- nvinfo : EIATTR_MIN_STACK_SIZE
	.align		4
.L_15:
        /*0060*/ 	.byte	0x04, 0x12
        /*0062*/ 	.short	(.L_17 - .L_16)
	.align		4
.L_16:
        /*0064*/ 	.word	index@(_Z23kmeans__findbest_kerneljP6float3S0_jPjPf)
        /*0068*/ 	.word	0x00000000
.L_17:


//--------------------- .nv.compat                --------------------------
	.section	.nv.compat,"",@"SHT_CUDA_COMPAT_INFO"
	.align	4
        /*0000*/ 	.byte	0x02, 0x09, 0x00, 0x00, 0x02, 0x02, 0x01, 0x00, 0x02, 0x05, 0x05, 0x00, 0x03, 0x07, 0x01, 0x01
        /*0010*/ 	.byte	0x02, 0x03, 0x00, 0x00, 0x02, 0x06, 0x01, 0x00, 0x04, 0x0b, 0x08, 0x00, 0x09, 0x00, 0x00, 0x00
        /*0020*/ 	.byte	0x00, 0x00, 0x00, 0x00


//--------------------- .nv.info._Z20kmeans__count_kernelPjS_jj --------------------------
	.section	.nv.info._Z20kmeans__count_kernelPjS_jj,"",@"SHT_CUDA_INFO"
	.sectionflags	@""
	.align	4


	//----- nvinfo : EIATTR_CUDA_API_VERSION
	.align		4
        /*0000*/ 	.byte	0x04, 0x37
        /*0002*/ 	.short	(.L_19 - .L_18)
.L_18:
        /*0004*/ 	.word	0x00000082


	//----- nvinfo : EIATTR_KPARAM_INFO
	.align		4
.L_19:
        /*0008*/ 	.byte	0x04, 0x17
        /*000a*/ 	.short	(.L_21 - .L_20)
.L_20:
        /*000c*/ 	.word	0x00000000
        /*0010*/ 	.short	0x0003
        /*0012*/ 	.short	0x0014
        /*0014*/ 	.byte	0x00, 0xf0, 0x11, 0x00


	//----- nvinfo : EIATTR_KPARAM_INFO
	.align		4
.L_21:
        /*0018*/ 	.byte	0x04, 0x17
        /*001a*/ 	.short	(.L_23 - .L_22)
.L_22:
        /*001c*/ 	.word	0x00000000
        /*0020*/ 	.short	0x0002
        /*0022*/ 	.short	0x0010
        /*0024*/ 	.byte	0x00, 0xf0, 0x11, 0x00


	//----- nvinfo : EIATTR_KPARAM_INFO
	.align		4
.L_23:
        /*0028*/ 	.byte	0x04, 0x17
        /*002a*/ 	.short	(.L_25 - .L_24)
.L_24:
        /*002c*/ 	.word	0x00000000
        /*0030*/ 	.short	0x0001
        /*0032*/ 	.short	0x0008
        /*0034*/ 	.byte	0x00, 0xf5, 0x21, 0x00


	//----- nvinfo : EIATTR_KPARAM_INFO
	.align		4
.L_25:
        /*0038*/ 	.byte	0x04, 0x17
        /*003a*/ 	.short	(.L_27 - .L_26)
.L_26:
        /*003c*/ 	.word	0x00000000
        /*0040*/ 	.short	0x0000
        /*0042*/ 	.short	0x0000
        /*0044*/ 	.byte	0x00, 0xf5, 0x21, 0x00


	//----- nvinfo : EIATTR_SPARSE_MMA_MASK
	.align		4
.L_27:
        /*0048*/ 	.byte	0x03, 0x50
        /*004a*/ 	.short	0x0000


	//----- nvinfo : EIATTR_MAXREG_COUNT
	.align		4
        /*004c*/ 	.byte	0x03, 0x1b
        /*004e*/ 	.short	0x00ff


	//----- nvinfo : EIATTR_MERCURY_ISA_VERSION
	.align		4
        /*0050*/ 	.byte	0x03, 0x5f
        /*0052*/ 	.short	0x0101


	//----- nvinfo : EIATTR_VRC_CTA_INIT_COUNT
	.align		4
        /*0054*/ 	.byte	0x02, 0x4a
	.zero		1
	.zero		1


	//----- nvinfo : EIATTR_EXIT_INSTR_OFFSETS
	.align		4
        /*0058*/ 	.byte	0x04, 0x1c
        /*005a*/ 	.short	(.L_29 - .L_28)


	//   ....[0]....
.L_28:
        /*005c*/ 	.word	0x00000070


	//   ....[1]....
        /*0060*/ 	.word	0x00000130


	//   ....[2]....
        /*0064*/ 	.word	0x00000570


	//   ....[3]....
        /*0068*/ 	.word	0x00000770


	//   ....[4]....
        /*006c*/ 	.word	0x000008b0


	//   ....[5]....
        /*0070*/ 	.word	0x00000940


	//----- nvinfo : EIATTR_CRS_STACK_SIZE
	.align		4
.L_29:
        /*0074*/ 	.byte	0x04, 0x1e
        /*0076*/ 	.short	(.L_31 - .L_30)
.L_30:
        /*0078*/ 	.word	0x00000000


	//----- nvinfo : EIATTR_CBANK_PARAM_SIZE
	.align		4
.L_31:
        /*007c*/ 	.byte	0x03, 0x19
        /*007e*/ 	.short	0x0018


	//----- nvinfo : EIATTR_PARAM_CBANK
	.align		4
        /*0080*/ 	.byte	0x04, 0x0a
        /*0082*/ 	.short	(.L_33 - .L_32)
	.align		4
.L_32:
        /*0084*/ 	.word	index@(.nv.constant0._Z20kmeans__count_kernelPjS_jj)
        /*0088*/ 	.short	0x0380
        /*008a*/ 	.short	0x0018


	//----- nvinfo : EIATTR_SW_WAR
	.align		4
.L_33:
        /*008c*/ 	.byte	0x04, 0x36
        /*008e*/ 	.short	(.L_35 - .L_34)
.L_34:
        /*0090*/ 	.word	0x00000008
.L_35:


//--------------------- .nv.info._Z22kmeans__prepare_kernelPjj --------------------------
	.section	.nv.info._Z22kmeans__prepare_kernelPjj,"",@"SHT_CUDA_INFO"
	.sectionflags	@""
	.align	4


	//----- nvinfo : EIATTR_CUDA_API_VERSION
	.align		4
        /*0000*/ 	.byte	0x04, 0x37
        /*0002*/ 	.short	(.L_37 - .L_36)
.L_36:
        /*0004*/ 	.word	0x00000082


	//----- nvinfo : EIATTR_KPARAM_INFO
	.align		4
.L_37:
        /*0008*/ 	.byte	0x04, 0x17
        /*000a*/ 	.short	(.L_39 - .L_38)
.L_38:
        /*000c*/ 	.word	0x00000000
        /*0010*/ 	.short	0x0001
        /*0012*/ 	.short	0x0008
        /*0014*/ 	.byte	0x00, 0xf0, 0x11, 0x00


	//----- nvinfo : EIATTR_KPARAM_INFO
	.align		4
.L_39:
        /*0018*/ 	.byte	0x04, 0x17
        /*001a*/ 	.short	(.L_41 - .L_40)
.L_40:
        /*001c*/ 	.word	0x00000000
        /*0020*/ 	.short	0x0000
        /*0022*/ 	.short	0x0000
        /*0024*/ 	.byte	0x00, 0xf5, 0x21, 0x00


	//----- nvinfo : EIATTR_SPARSE_MMA_MASK
	.align		4
.L_41:
        /*0028*/ 	.byte	0x03, 0x50
        /*002a*/ 	.short	0x0000


	//----- nvinfo : EIATTR_MAXREG_COUNT
	.align		4
        /*002c*/ 	.byte	0x03, 0x1b
        /*002e*/ 	.short	0x00ff


	//----- nvinfo : EIATTR_MERCURY_ISA_VERSION
	.align		4
        /*0030*/ 	.byte	0x03, 0x5f
        /*0032*/ 	.short	0x0101


	//----- nvinfo : EIATTR_VRC_CTA_INIT_COUNT
	.align		4
        /*0034*/ 	.byte	0x02, 0x4a
	.zero		1
	.zero		1


	//----- nvinfo : EIATTR_EXIT_INSTR_OFFSETS
	.align		4
        /*0038*/ 	.byte	0x04, 0x1c
        /*003a*/ 	.short	(.L_43 - .L_42)


	//   ....[0]....
.L_42:
        /*003c*/ 	.word	0x00000070


	//   ....[1]....
        /*0040*/ 	.word	0x000000c0


	//----- nvinfo : EIATTR_CBANK_PARAM_SIZE
	.align		4
.L_43:
        /*0044*/ 	.byte	0x03, 0x19
        /*0046*/ 	.short	0x000c


	//----- nvinfo : EIATTR_PARAM_CBANK
	.align		4
        /*0048*/ 	.byte	0x04, 0x0a
        /*004a*/ 	.short	(.L_45 - .L_44)
	.align		4
.L_44:
        /*004c*/ 	.word	index@(.nv.constant0._Z22kmeans__prepare_kernelPjj)
        /*0050*/ 	.short	0x0380
        /*0052*/ 	.short	0x000c


	//----- nvinfo : EIATTR_SW_WAR
	.align		4
.L_45:
        /*0054*/ 	.byte	0x04, 0x36
        /*0056*/ 	.short	(.L_47 - .L_46)
.L_46:
        /*0058*/ 	.word	0x00000008
.L_47:


//--------------------- .nv.info._Z23kmeans__findbest_kerneljP6float3S0_jPjPf --------------------------
	.section	.nv.info._Z23kmeans__findbest_kerneljP6float3S0_jPjPf,"",@"SHT_CUDA_INFO"
	.sectionflags	@""
	.align	4


	//----- nvinfo : EIATTR_CUDA_API_VERSION
	.align		4
        /*0000*/ 	.byte	0x04, 0x37
        /*0002*/ 	.short	(.L_49 - .L_48)
.L_48:
        /*0004*/ 	.word	0x00000082


	//----- nvinfo : EIATTR_KPARAM_INFO
	.align		4
.L_49:
        /*0008*/ 	.byte	0x04, 0x17
        /*000a*/ 	.short	(.L_51 - .L_50)
.L_50:
        /*000c*/ 	.word	0x00000000
        /*0010*/ 	.short	0x0005
        /*0012*/ 	.short	0x0028
        /*0014*/ 	.byte	0x00, 0xf5, 0x21, 0x00


	//----- nvinfo : EIATTR_KPARAM_INFO
	.align		4
.L_51:
        /*0018*/ 	.byte	0x04, 0x17
        /*001a*/ 	.short	(.L_53 - .L_52)
.L_52:
        /*001c*/ 	.word	0x00000000
        /*0020*/ 	.short	0x0004
        /*0022*/ 	.short	0x0020
        /*0024*/ 	.byte	0x00, 0xf5, 0x21, 0x00


	//----- nvinfo : EIATTR_KPARAM_INFO
	.align		4
.L_53:
        /*0028*/ 	.byte	0x04, 0x17
        /*002a*/ 	.short	(.L_55 - .L_54)
.L_54:
        /*002c*/ 	.word	0x00000000
        /*0030*/ 	.short	0x0003
        /*0032*/ 	.short	0x0018
        /*0034*/ 	.byte	0x00, 0xf0, 0x11, 0x00


	//----- nvinfo : EIATTR_KPARAM_INFO
	.align		4
.L_55:
        /*0038*/ 	.byte	0x04, 0x17
        /*003a*/ 	.short	(.L_57 - .L_56)
.L_56:
        /*003c*/ 	.word	0x00000000
        /*0040*/ 	.short	0x0002
        /*0042*/ 	.short	0x0010
        /*0044*/ 	.byte	0x00, 0xf5, 0x21, 0x00


	//----- nvinfo : EIATTR_KPARAM_INFO
	.align		4
.L_57:
        /*0048*/ 	.byte	0x04, 0x17
        /*004a*/ 	.short	(.L_59 - .L_58)
.L_58:
        /*004c*/ 	.word	0x00000000
        /*0050*/ 	.short	0x0001
        /*0052*/ 	.short	0x0008
        /*0054*/ 	.byte	0x00, 0xf5, 0x21, 0x00


	//----- nvinfo : EIATTR_KPARAM_INFO
	.align		4
.L_59:
        /*0058*/ 	.byte	0x04, 0x17
        /*005a*/ 	.short	(.L_61 - .L_60)
.L_60:
        /*005c*/ 	.word	0x00000000
        /*0060*/ 	.short	0x0000
        /*0062*/ 	.short	0x0000
        /*0064*/ 	.byte	0x00, 0xf0, 0x11, 0x00


	//----- nvinfo : EIATTR_SPARSE_MMA_MASK
	.align		4
.L_61:
        /*0068*/ 	.byte	0x03, 0x50
        /*006a*/ 	.short	0x0000


	//----- nvinfo : EIATTR_MAXREG_COUNT
	.align		4
        /*006c*/ 	.byte	0x03, 0x1b
        /*006e*/ 	.short	0x00ff


	//----- nvinfo : EIATTR_NUM_BARRIERS
	.align		4
        /*0070*/ 	.byte	0x02, 0x4c
        /*0072*/ 	.byte	0x01
	.zero		1


	//----- nvinfo : EIATTR_MERCURY_ISA_VERSION
	.align		4
        /*0074*/ 	.byte	0x03, 0x5f
        /*0076*/ 	.short	0x0101


	//----- nvinfo : EIATTR_UNUSED_LOAD_BYTE_OFFSET
	.align		4
        /*0078*/ 	.byte	0x04, 0x44
        /*007a*/ 	.short	(.L_63 - .L_62)


	//   ....[0]....
.L_62:
        /*007c*/ 	.word	0x000001f0
        /*0080*/ 	.word	0x00000fff


	//   ....[1]....
        /*0084*/ 	.word	0x00000540
        /*0088*/ 	.word	0x00000fff


	//----- nvinfo : EIATTR_VRC_CTA_INIT_COUNT
	.align		4
.L_63:
        /*008c*/ 	.byte	0x02, 0x4a
	.zero		1
	.zero		1


	//----- nvinfo : EIATTR_EXIT_INSTR_OFFSETS
	.align		4
        /*0090*/ 	.byte	0x04, 0x1c
        /*0092*/ 	.short	(.L_65 - .L_64)


	//   ....[0]....
.L_64:
        /*0094*/ 	.word	0x00000070


	//   ....[1]....
        /*0098*/ 	.word	0x00000f10


	//----- nvinfo : EIATTR_CBANK_PARAM_SIZE
	.align		4
.L_65:
        /*009c*/ 	.byte	0x03, 0x19
        /*009e*/ 	.short	0x0030


	//----- nvinfo : EIATTR_PARAM_CBANK
	.align		4
        /*00a0*/ 	.byte	0x04, 0x0a
        /*00a2*/ 	.short	(.L_67 - .L_66)
	.align		4
.L_66:
        /*00a4*/ 	.word	index@(.nv.constant0._Z23kmeans__findbest_kerneljP6float3S0_jPjPf)
        /*00a8*/ 	.short	0x0380
        /*00aa*/ 	.short	0x0030


	//----- nvinfo : EIATTR_SW_WAR
	.align		4
.L_67:
        /*00ac*/ 	.byte	0x04, 0x36
        /*00ae*/ 	.short	(.L_69 - .L_68)
.L_68:
        /*00b0*/ 	.word	0x00000008
.L_69:


//--------------------- .nv.callgraph             --------------------------
	.section	.nv.callgraph,"",@"SHT_CUDA_CALLGRAPH"
	.align	4
	.sectionentsize	8
	.align		4
        /*0000*/ 	.word	0x00000000
	.align		4
        /*0004*/ 	.word	0xffffffff
	.align		4
        /*0008*/ 	.word	0x00000000
	.align		4
        /*000c*/ 	.word	0xfffffffe
	.align		4
        /*0010*/ 	.word	0x00000000
	.align		4
        /*0014*/ 	.word	0xfffffffd
	.align		4
        /*0018*/ 	.word	0x00000000
	.align		4
        /*001c*/ 	.word	0xfffffffc


//--------------------- .text._Z20kmeans__count_kernelPjS_jj --------------------------
	.section	.text._Z20kmeans__count_kernelPjS_jj,"ax",@progbits
	.align	128
        .global         _Z20kmeans__count_kernelPjS_jj
        .type           _Z20kmeans__count_kernelPjS_jj,@function
        .size           _Z20kmeans__count_kernelPjS_jj,(.L_x_17 - _Z20kmeans__count_kernelPjS_jj)
        .other          _Z20kmeans__count_kernelPjS_jj,@"STO_CUDA_ENTRY STV_DEFAULT"
_Z20kmeans__count_kernelPjS_jj:
.text._Z20kmeans__count_kernelPjS_jj:
[----:B------:R-:W-:Y:S01]  /*0000*/  LDC R1, c[0x0][0x37c] ;  /* 0x0000df00ff017b82 */ /* 0x000fe20000000800 */
[----:B------:R-:W0:Y:S07]  /*0010*/  S2R R7, SR_TID.X ;  /* 0x0000000000077919 */ /* 0x000e2e0000002100 */
[----:B------:R-:W0:Y:S01]  /*0020*/  S2UR UR4, SR_CTAID.X ;  /* 0x00000000000479c3 */ /* 0x000e220000002500 */
[----:B------:R-:W1:Y:S07]  /*0030*/  LDCU UR6, c[0x0][0x390] ;  /* 0x00007200ff0677ac */ /* 0x000e6e0008000800 */
[----:B------:R-:W0:Y:S02]  /*0040*/  LDC R0, c[0x0][0x360] ;  /* 0x0000d800ff007b82 */ /* 0x000e240000000800 */
[----:B0-----:R-:W-:-:S05]  /*0050*/  IMAD R7, R0, UR4, R7 ;  /* 0x0000000400077c24 */ /* 0x001fca000f8e0207 */
[----:B-1----:R-:W-:-:S13]  /*0060*/  ISETP.GT.U32.AND P0, PT, R7, UR6, PT ;  /* 0x0000000607007c0c */ /* 0x002fda000bf04070 */
[----:B------:R-:W-:Y:S05]  /*0070*/  @P0 EXIT ;  /* 0x000000000000094d */ /* 0x000fea0003800000 */
[----:B------:R-:W0:Y:S01]  /*0080*/  LDC.64 R2, c[0x0][0x380] ;  /* 0x0000e000ff027b82 */ /* 0x000e220000000a00 */
[C---:B------:R-:W-:Y:S01]  /*0090*/  ISETP.NE.AND P0, PT, R7.reuse, UR6, PT ;  /* 0x0000000607007c0c */ /* 0x040fe2000bf05270 */
[----:B------:R-:W1:Y:S01]  /*00a0*/  LDCU UR7, c[0x0][0x394] ;  /* 0x00007280ff0777ac */ /* 0x000e620008000800 */
[----:B------:R-:W2:Y:S11]  /*00b0*/  LDCU.64 UR4, c[0x0][0x358] ;  /* 0x00006b00ff0477ac */ /* 0x000eb60008000a00 */
[----:B------:R-:W-:-:S02]  /*00c0*/  @P0 IADD3 R5, PT, PT, R7, 0x1, RZ ;  /* 0x0000000107050810 */ /* 0x000fc40007ffe0ff */
[----:B-1----:R-:W-:-:S03]  /*00d0*/  MOV R0, UR7 ;  /* 0x0000000700007c02 */ /* 0x002fc60008000f00 */
[----:B0-----:R-:W-:-:S04]  /*00e0*/  @P0 IMAD.WIDE.U32 R4, R5, 0x4, R2 ;  /* 0x0000000405040825 */ /* 0x001fc800078e0002 */
[----:B------:R-:W-:Y:S01]  /*00f0*/  IMAD.WIDE.U32 R2, R7, 0x4, R2 ;  /* 0x0000000407027825 */ /* 0x000fe200078e0002 */
[----:B--2---:R-:W2:Y:S05]  /*0100*/  @P0 LDG.E R0, desc[UR4][R4.64] ;  /* 0x0000000404000981 */ /* 0x004eaa000c1e1900 */
[----:B------:R-:W2:Y:S02]  /*0110*/  LDG.E R3, desc[UR4][R2.64] ;  /* 0x0000000402037981 */ /* 0x000ea4000c1e1900 */
[----:B--2---:R-:W-:-:S13]  /*0120*/  ISETP.NE.AND P0, PT, R3, R0, PT ;  /* 0x000000000300720c */ /* 0x004fda0003f05270 */
[----:B------:R-:W-:Y:S05]  /*0130*/  @!P0 EXIT ;  /* 0x000000000000894d */ /* 0x000fea0003800000 */
[C---:B------:R-:W-:Y:S01]  /*0140*/  IMAD.IADD R2, R3.reuse, 0x1, -R0 ;  /* 0x0000000103027824 */ /* 0x040fe200078e0a00 */
[----:B------:R-:W-:Y:S01]  /*0150*/  IADD3 R0, PT, PT, -R3, R0, RZ ;  /* 0x0000000003007210 */ /* 0x000fe20007ffe1ff */
[----:B------:R-:W-:Y:S03]  /*0160*/  BSSY.RECONVERGENT B0, `(.L_x_0) ;  /* 0x000003f000007945 */ /* 0x000fe60003800200 */
[----:B------:R-:W-:Y:S02]  /*0170*/  ISETP.GT.U32.AND P0, PT, R2, -0x10, PT ;  /* 0xfffffff00200780c */ /* 0x000fe40003f04070 */
[----:B------:R-:W-:Y:S02]  /*0180*/  IADD3 R2, PT, PT, R7, 0x1, RZ ;  /* 0x0000000107027810 */ /* 0x000fe40007ffe0ff */
[----:B------:R-:W-:-:S09]  /*0190*/  LOP3.LUT R7, R0, 0xf, RZ, 0xc0, !PT ;  /* 0x0000000f00077812 */ /* 0x000fd200078ec0ff */
[----:B------:R-:W-:Y:S05]  /*01a0*/  @P0 BRA `(.L_x_1) ;  /* 0x0000000000e80947 */ /* 0x000fea0003800000 */
[----:B------:R-:W0:Y:S01]  /*01b0*/  LDC.64 R4, c[0x0][0x388] ;  /* 0x0000e200ff047b82 */ /* 0x000e220000000a00 */
[----:B------:R-:W-:Y:S01]  /*01c0*/  LOP3.LUT R6, R0, 0xfffffff0, RZ, 0xc0, !PT ;  /* 0xfffffff000067812 */ /* 0x000fe200078ec0ff */
[----:B------:R-:W-:Y:S01]  /*01d0*/  BSSY.RECONVERGENT B1, `(.L_x_2) ;  /* 0x0000036000017945 */ /* 0x000fe20003800200 */
[----:B------:R-:W-:Y:S02]  /*01e0*/  VIADD R3, R3, 0x7 ;  /* 0x0000000703037836 */ /* 0x000fe40000000000 */
[----:B------:R-:W-:-:S07]  /*01f0*/  IADD3 R6, PT, PT, -R6, RZ, RZ ;  /* 0x000000ff06067210 */ /* 0x000fce0007ffe1ff */
.L_x_3:
[C---:B---3--:R-:W-:Y:S01]  /*0200*/  IADD3 R9, PT, PT, R3.reuse, -0x7, RZ ;  /* 0xfffffff903097810 */ /* 0x048fe20007ffe0ff */
[C---:B------:R-:W-:Y:S01]  /*0210*/  VIADD R11, R3.reuse, 0xfffffffa ;  /* 0xfffffffa030b7836 */ /* 0x040fe20000000000 */
[C---:B------:R-:W-:Y:S01]  /*0220*/  IADD3 R13, PT, PT, R3.reuse, -0x5, RZ ;  /* 0xfffffffb030d7810 */ /* 0x040fe20007ffe0ff */
[C---:B------:R-:W-:Y:S01]  /*0230*/  VIADD R17, R3.reuse, 0xfffffffd ;  /* 0xfffffffd03117836 */ /* 0x040fe20000000000 */
[----:B------:R-:W-:Y:S01]  /*0240*/  IADD3 R15, PT, PT, R3, -0x4, RZ ;  /* 0xfffffffc030f7810 */ /* 0x000fe20007ffe0ff */
[--C-:B0-----:R-:W-:Y:S01]  /*0250*/  IMAD.WIDE.U32 R8, R9, 0x4, R4.reuse ;  /* 0x0000000409087825 */ /* 0x101fe200078e0004 */
[C---:B------:R-:W-:Y:S02]  /*0260*/  IADD3 R21, PT, PT, R3.reuse, -0x1, RZ ;  /* 0xffffffff03157810 */ /* 0x040fe40007ffe0ff */
[----:B------:R-:W-:Y:S01]  /*0270*/  IADD3 R19, PT, PT, R3, -0x2, RZ ;  /* 0xfffffffe03137810 */ /* 0x000fe20007ffe0ff */
[----:B------:R-:W-:Y:S01]  /*0280*/  IMAD.WIDE.U32 R10, R11, 0x4, R4 ;  /* 0x000000040b0a7825 */ /* 0x000fe200078e0004 */
[----:B------:R0:W-:Y:S01]  /*0290*/  STG.E desc[UR4][R8.64], R2 ;  /* 0x0000000208007986 */ /* 0x0001e2000c101904 */
[----:B------:R-:W-:-:S02]  /*02a0*/  IADD3 R25, PT, PT, R3, 0x3, RZ ;  /* 0x0000000303197810 */ /* 0x000fc40007ffe0ff */
[--C-:B------:R-:W-:Y:S01]  /*02b0*/  IMAD.WIDE.U32 R12, R13, 0x4, R4.reuse ;  /* 0x000000040d0c7825 */ /* 0x100fe200078e0004 */
[----:B------:R1:W-:Y:S01]  /*02c0*/  STG.E desc[UR4][R10.64], R2 ;  /* 0x000000020a007986 */ /* 0x0003e2000c101904 */
[----:B------:R-:W-:Y:S02]  /*02d0*/  IADD3 R6, PT, PT, R6, 0x10, RZ ;  /* 0x0000001006067810 */ /* 0x000fe40007ffe0ff */
[--C-:B------:R-:W-:Y:S01]  /*02e0*/  IMAD.WIDE.U32 R14, R15, 0x4, R4.reuse ;  /* 0x000000040f0e7825 */ /* 0x100fe200078e0004 */
[----:B------:R2:W-:Y:S01]  /*02f0*/  STG.E desc[UR4][R12.64], R2 ;  /* 0x000000020c007986 */ /* 0x0005e2000c101904 */
[----:B------:R-:W-:Y:S02]  /*0300*/  ISETP.NE.AND P0, PT, R6, RZ, PT ;  /* 0x000000ff0600720c */ /* 0x000fe40003f05270 */
[--C-:B------:R-:W-:Y:S01]  /*0310*/  IMAD.WIDE.U32 R16, R17, 0x4, R4.reuse ;  /* 0x0000000411107825 */ /* 0x100fe200078e0004 */
[----:B------:R3:W-:Y:S03]  /*0320*/  STG.E desc[UR4][R14.64], R2 ;  /* 0x000000020e007986 */ /* 0x0007e6000c101904 */
[----:B------:R-:W-:Y:S01]  /*0330*/  VIADD R23, R3, 0x1 ;  /* 0x0000000103177836 */ /* 0x000fe20000000000 */
[----:B------:R4:W-:Y:S01]  /*0340*/  STG.E desc[UR4][R16.64], R2 ;  /* 0x0000000210007986 */ /* 0x0009e2000c101904 */
[----:B0-----:R-:W-:Y:S01]  /*0350*/  IMAD.WIDE.U32 R8, R21, 0x4, R4 ;  /* 0x0000000415087825 */ /* 0x001fe200078e0004 */
[----:B------:R-:W-:-:S03]  /*0360*/  IADD3 R21, PT, PT, R3, 0x2, RZ ;  /* 0x0000000203157810 */ /* 0x000fc60007ffe0ff */
[----:B------:R-:W-:-:S04]  /*0370*/  IMAD.WIDE.U32 R18, R19, 0x4, R4 ;  /* 0x0000000413127825 */ /* 0x000fc800078e0004 */
[--C-:B-1----:R-:W-:Y:S01]  /*0380*/  IMAD.WIDE.U32 R10, R3, 0x4, R4.reuse ;  /* 0x00000004030a7825 */ /* 0x102fe200078e0004 */
[----:B------:R0:W-:Y:S03]  /*0390*/  STG.E desc[UR4][R18.64], R2 ;  /* 0x0000000212007986 */ /* 0x0001e6000c101904 */
[--C-:B--2---:R-:W-:Y:S01]  /*03a0*/  IMAD.WIDE.U32 R12, R23, 0x4, R4.reuse ;  /* 0x00000004170c7825 */ /* 0x104fe200078e0004 */
[----:B------:R-:W-:Y:S01]  /*03b0*/  IADD3 R23, PT, PT, R3, 0x5, RZ ;  /* 0x0000000503177810 */ /* 0x000fe20007ffe0ff */
[----:B------:R1:W-:Y:S02]  /*03c0*/  STG.E desc[UR4][R8.64], R2 ;  /* 0x0000000208007986 */ /* 0x0003e4000c101904 */
[--C-:B---3--:R-:W-:Y:S01]  /*03d0*/  IMAD.WIDE.U32 R14, R25, 0x4, R4.reuse ;  /* 0x00000004190e7825 */ /* 0x108fe200078e0004 */
[C---:B------:R-:W-:Y:S01]  /*03e0*/  IADD3 R25, PT, PT, R3.reuse, 0x6, RZ ;  /* 0x0000000603197810 */ /* 0x040fe20007ffe0ff */
[----:B------:R2:W-:Y:S02]  /*03f0*/  STG.E desc[UR4][R10.64], R2 ;  /* 0x000000020a007986 */ /* 0x0005e4000c101904 */
[C---:B----4-:R-:W-:Y:S01]  /*0400*/  VIADD R17, R3.reuse, 0x4 ;  /* 0x0000000403117836 */ /* 0x050fe20000000000 */
[----:B0-----:R-:W-:Y:S01]  /*0410*/  IADD3 R19, PT, PT, R3, 0x8, RZ ;  /* 0x0000000803137810 */ /* 0x001fe20007ffe0ff */
[--C-:B------:R-:W-:Y:S01]  /*0420*/  IMAD.WIDE.U32 R20, R21, 0x4, R4.reuse ;  /* 0x0000000415147825 */ /* 0x100fe200078e0004 */
[----:B------:R0:W-:Y:S03]  /*0430*/  STG.E desc[UR4][R12.64], R2 ;  /* 0x000000020c007986 */ /* 0x0001e6000c101904 */
[----:B------:R-:W-:Y:S01]  /*0440*/  VIADD R27, R3, 0x7 ;  /* 0x00000007031b7836 */ /* 0x000fe20000000000 */
[----:B------:R3:W-:Y:S01]  /*0450*/  STG.E desc[UR4][R20.64], R2 ;  /* 0x0000000214007986 */ /* 0x0007e2000c101904 */
[----:B-1----:R-:W-:Y:S01]  /*0460*/  IMAD.WIDE.U32 R8, R17, 0x4, R4 ;  /* 0x0000000411087825 */ /* 0x002fe200078e0004 */
[----:B------:R-:W-:-:S02]  /*0470*/  IADD3 R3, PT, PT, R3, 0x10, RZ ;  /* 0x0000001003037810 */ /* 0x000fc40007ffe0ff */
[----:B------:R3:W-:Y:S01]  /*0480*/  STG.E desc[UR4][R14.64], R2 ;  /* 0x000000020e007986 */ /* 0x0007e2000c101904 */
[----:B--2---:R-:W-:-:S03]  /*0490*/  IMAD.WIDE.U32 R10, R23, 0x4, R4 ;  /* 0x00000004170a7825 */ /* 0x004fc600078e0004 */
[----:B------:R3:W-:Y:S01]  /*04a0*/  STG.E desc[UR4][R8.64], R2 ;  /* 0x0000000208007986 */ /* 0x0007e2000c101904 */
[----:B------:R-:W-:-:S03]  /*04b0*/  IMAD.WIDE.U32 R16, R25, 0x4, R4 ;  /* 0x0000000419107825 */ /* 0x000fc600078e0004 */
[----:B------:R3:W-:Y:S01]  /*04c0*/  STG.E desc[UR4][R10.64], R2 ;  /* 0x000000020a007986 */ /* 0x0007e2000c101904 */
[----:B0-----:R-:W-:-:S03]  /*04d0*/  IMAD.WIDE.U32 R12, R27, 0x4, R4 ;  /* 0x000000041b0c7825 */ /* 0x001fc600078e0004 */
[----:B------:R3:W-:Y:S01]  /*04e0*/  STG.E desc[UR4][R16.64], R2 ;  /* 0x0000000210007986 */ /* 0x0007e2000c101904 */
[----:B------:R-:W-:-:S03]  /*04f0*/  IMAD.WIDE.U32 R18, R19, 0x4, R4 ;  /* 0x0000000413127825 */ /* 0x000fc600078e0004 */
[----:B------:R3:W-:Y:S04]  /*0500*/  STG.E desc[UR4][R12.64], R2 ;  /* 0x000000020c007986 */ /* 0x0007e8000c101904 */
[----:B------:R3:W-:Y:S01]  /*0510*/  STG.E desc[UR4][R18.64], R2 ;  /* 0x0000000212007986 */ /* 0x0007e2000c101904 */
[----:B------:R-:W-:Y:S05]  /*0520*/  @P0 BRA `(.L_x_3) ;  /* 0xfffffffc00340947 */ /* 0x000fea000383ffff */
[----:B------:R-:W-:Y:S05]  /*0530*/  BSYNC.RECONVERGENT B1 ;  /* 0x0000000000017941 */ /* 0x000fea0003800200 */
.L_x_2:
[----:B------:R-:W-:-:S07]  /*0540*/  VIADD R3, R3, 0xfffffff9 ;  /* 0xfffffff903037836 */ /* 0x000fce0000000000 */
.L_x_1:
[----:B------:R-:W-:Y:S05]  /*0550*/  BSYNC.RECONVERGENT B0 ;  /* 0x0000000000007941 */ /* 0x000fea0003800200 */
.L_x_0:
[----:B------:R-:W-:-:S13]  /*0560*/  ISETP.NE.AND P0, PT, R7, RZ, PT ;  /* 0x000000ff0700720c */ /* 0x000fda0003f05270 */
[----:B------:R-:W-:Y:S05]  /*0570*/  @!P0 EXIT ;  /* 0x000000000000894d */ /* 0x000fea0003800000 */
[----:B------:R-:W-:Y:S01]  /*0580*/  ISETP.GE.U32.AND P0, PT, R7, 0x8, PT ;  /* 0x000000080700780c */ /* 0x000fe20003f06070 */
[----:B------:R-:W-:Y:S01]  /*0590*/  BSSY.RECONVERGENT B0, `(.L_x_4) ;  /* 0x000001d000007945 */ /* 0x000fe20003800200 */
[----:B---3--:R-:W-:-:S04]  /*05a0*/  LOP3.LUT R20, R0, 0x7, RZ, 0xc0, !PT ;  /* 0x0000000700147812 */ /* 0x008fc800078ec0ff */
[----:B------:R-:W-:-:S07]  /*05b0*/  ISETP.NE.AND P1, PT, R20, RZ, PT ;  /* 0x000000ff1400720c */ /* 0x000fce0003f25270 */
[----:B------:R-:W-:Y:S06]  /*05c0*/  @!P0 BRA `(.L_x_5) ;  /* 0x0000000000648947 */ /* 0x000fec0003800000 */
[----:B------:R-:W0:Y:S01]  /*05d0*/  LDC.64 R4, c[0x0][0x388] ;  /* 0x0000e200ff047b82 */ /* 0x000e220000000a00 */
[C---:B------:R-:W-:Y:S01]  /*05e0*/  IADD3 R7, PT, PT, R3.reuse, 0x1, RZ ;  /* 0x0000000103077810 */ /* 0x040fe20007ffe0ff */
[C---:B------:R-:W-:Y:S01]  /*05f0*/  VIADD R15, R3.reuse, 0x4 ;  /* 0x00000004030f7836 */ /* 0x040fe20000000000 */
[C---:B------:R-:W-:Y:S02]  /*0600*/  IADD3 R9, PT, PT, R3.reuse, 0x2, RZ ;  /* 0x0000000203097810 */ /* 0x040fe40007ffe0ff */
[C---:B------:R-:W-:Y:S02]  /*0610*/  IADD3 R11, PT, PT, R3.reuse, 0x3, RZ ;  /* 0x00000003030b7810 */ /* 0x040fe40007ffe0ff */
[C---:B------:R-:W-:Y:S02]  /*0620*/  IADD3 R17, PT, PT, R3.reuse, 0x5, RZ ;  /* 0x0000000503117810 */ /* 0x040fe40007ffe0ff */
[C---:B------:R-:W-:Y:S02]  /*0630*/  IADD3 R19, PT, PT, R3.reuse, 0x6, RZ ;  /* 0x0000000603137810 */ /* 0x040fe40007ffe0ff */
[C---:B------:R-:W-:Y:S01]  /*0640*/  IADD3 R21, PT, PT, R3.reuse, 0x7, RZ ;  /* 0x0000000703157810 */ /* 0x040fe20007ffe0ff */
[----:B0-----:R-:W-:-:S04]  /*0650*/  IMAD.WIDE.U32 R12, R3, 0x4, R4 ;  /* 0x00000004030c7825 */ /* 0x001fc800078e0004 */
[--C-:B------:R-:W-:Y:S01]  /*0660*/  IMAD.WIDE.U32 R6, R7, 0x4, R4.reuse ;  /* 0x0000000407067825 */ /* 0x100fe200078e0004 */
[----:B------:R0:W-:Y:S03]  /*0670*/  STG.E desc[UR4][R12.64], R2 ;  /* 0x000000020c007986 */ /* 0x0001e6000c101904 */
        /* <DEDUP_REMOVED lines=10> */
[----:B------:R-:W-:Y:S01]  /*0720*/  IMAD.WIDE.U32 R4, R21, 0x4, R4 ;  /* 0x0000000415047825 */ /* 0x000fe200078e0004 */
[----:B------:R0:W-:Y:S03]  /*0730*/  STG.E desc[UR4][R18.64], R2 ;  /* 0x0000000212007986 */ /* 0x0001e6000c101904 */
[----:B------:R-:W-:Y:S01]  /*0740*/  VIADD R3, R3, 0x8 ;  /* 0x0000000803037836 */ /* 0x000fe20000000000 */
[----:B------:R0:W-:Y:S06]  /*0750*/  STG.E desc[UR4][R4.64], R2 ;  /* 0x0000000204007986 */ /* 0x0001ec000c101904 */
.L_x_5:
[----:B------:R-:W-:Y:S05]  /*0760*/  BSYNC.RECONVERGENT B0 ;  /* 0x0000000000007941 */ /* 0x000fea0003800200 */
.L_x_4:
[----:B------:R-:W-:Y:S05]  /*0770*/  @!P1 EXIT ;  /* 0x000000000000994d */ /* 0x000fea0003800000 */
[----:B------:R-:W-:Y:S01]  /*0780*/  ISETP.GE.U32.AND P0, PT, R20, 0x4, PT ;  /* 0x000000041400780c */ /* 0x000fe20003f06070 */
[----:B------:R-:W-:Y:S01]  /*0790*/  BSSY.RECONVERGENT B0, `(.L_x_6) ;  /* 0x0000011000007945 */ /* 0x000fe20003800200 */
[----:B------:R-:W-:-:S04]  /*07a0*/  LOP3.LUT R0, R0, 0x3, RZ, 0xc0, !PT ;  /* 0x0000000300007812 */ /* 0x000fc800078ec0ff */
[----:B------:R-:W-:-:S07]  /*07b0*/  ISETP.NE.AND P1, PT, R0, RZ, PT ;  /* 0x000000ff0000720c */ /* 0x000fce0003f25270 */
[----:B------:R-:W-:Y:S06]  /*07c0*/  @!P0 BRA `(.L_x_7) ;  /* 0x0000000000348947 */ /* 0x000fec0003800000 */
[----:B0-----:R-:W0:Y:S01]  /*07d0*/  LDC.64 R4, c[0x0][0x388] ;  /* 0x0000e200ff047b82 */ /* 0x001e220000000a00 */
        /* <DEDUP_REMOVED lines=12> */
.L_x_7:
[----:B------:R-:W-:Y:S05]  /*08a0*/  BSYNC.RECONVERGENT B0 ;  /* 0x0000000000007941 */ /* 0x000fea0003800200 */
.L_x_6:
[----:B------:R-:W-:Y:S05]  /*08b0*/  @!P1 EXIT ;  /* 0x000000000000994d */ /* 0x000fea0003800000 */
[----:B01----:R-:W0:Y:S01]  /*08c0*/  LDC.64 R6, c[0x0][0x388] ;  /* 0x0000e200ff067b82 */ /* 0x003e220000000a00 */
[----:B------:R-:W-:-:S07]  /*08d0*/  IADD3 R0, PT, PT, -R0, RZ, RZ ;  /* 0x000000ff00007210 */ /* 0x000fce0007ffe1ff */
.L_x_8:
[C---:B0-----:R-:W-:Y:S01]  /*08e0*/  IMAD.WIDE.U32 R4, R3.reuse, 0x4, R6 ;  /* 0x0000000403047825 */ /* 0x041fe200078e0006 */
[----:B------:R-:W-:Y:S02]  /*08f0*/  IADD3 R0, PT, PT, R0, 0x1, RZ ;  /* 0x0000000100007810 */ /* 0x000fe40007ffe0ff */
[----:B------:R-:W-:Y:S02]  /*0900*/  IADD3 R3, PT, PT, R3, 0x1, RZ ;  /* 0x0000000103037810 */ /* 0x000fe40007ffe0ff */
[----:B------:R1:W-:Y:S01]  /*0910*/  STG.E desc[UR4][R4.64], R2 ;  /* 0x0000000204007986 */ /* 0x0003e2000c101904 */
[----:B------:R-:W-:-:S13]  /*0920*/  ISETP.NE.AND P0, PT, R0, RZ, PT ;  /* 0x000000ff0000720c */ /* 0x000fda0003f05270 */
[----:B-1----:R-:W-:Y:S05]  /*0930*/  @P0 BRA `(.L_x_8) ;  /* 0xfffffffc00e80947 */ /* 0x002fea000383ffff */
[----:B------:R-:W-:Y:S05]  /*0940*/  EXIT ;  /* 0x000000000000794d */ /* 0x000fea0003800000 */
.L_x_9:
[----:B------:R-:W-:-:S00]  /*0950*/  BRA `(.L_x_9) ;  /* 0xfffffffc00fc7947 */ /* 0x000fc0000383ffff */
[----:B------:R-:W-:-:S00]  /*0960*/  NOP ;  /* 0x0000000000007918 */ /* 0x000fc00000000000 */
        /* <DEDUP_REMOVED lines=9> */
.L_x_17:


//--------------------- .text._Z22kmeans__prepare_kernelPjj --------------------------
	.section	.text._Z22kmeans__prepare_kernelPjj,"ax",@progbits
	.align	128
        .global         _Z22kmeans__prepare_kernelPjj
        .type           _Z22kmeans__prepare_kernelPjj,@function
        .size           _Z22kmeans__prepare_kernelPjj,(.L_x_18 - _Z22kmeans__prepare_kernelPjj)
        .other          _Z22kmeans__prepare_kernelPjj,@"STO_CUDA_ENTRY STV_DEFAULT"
_Z22kmeans__prepare_kernelPjj:
.text._Z22kmeans__prepare_kernelPjj:
[----:B------:R-:W-:Y:S01]  /*0000*/  LDC R1, c[0x0][0x37c] ;  /* 0x0000df00ff017b82 */ /* 0x000fe20000000800 */
[----:B------:R-:W0:Y:S07]  /*0010*/  S2R R5, SR_TID.X ;  /* 0x0000000000057919 */ /* 0x000e2e0000002100 */
[----:B------:R-:W0:Y:S01]  /*0020*/  S2UR UR4, SR_CTAID.X ;  /* 0x00000000000479c3 */ /* 0x000e220000002500 */
[----:B------:R-:W1:Y:S07]  /*0030*/  LDCU UR5, c[0x0][0x388] ;  /* 0x00007100ff0577ac */ /* 0x000e6e0008000800 */
[----:B------:R-:W0:Y:S02]  /*0040*/  LDC R0, c[0x0][0x360] ;  /* 0x0000d800ff007b82 */ /* 0x000e240000000800 */
[----:B0-----:R-:W-:-:S05]  /*0050*/  IMAD R5, R0, UR4, R5 ;  /* 0x0000000400057c24 */ /* 0x001fca000f8e0205 */
[----:B-1----:R-:W-:-:S13]  /*0060*/  ISETP.GE.U32.AND P0, PT, R5, UR5, PT ;  /* 0x0000000505007c0c */ /* 0x002fda000bf06070 */
[----:B------:R-:W-:Y:S05]  /*0070*/  @P0 EXIT ;  /* 0x000000000000094d */ /* 0x000fea0003800000 */
[----:B------:R-:W0:Y:S01]  /*0080*/  LDC.64 R2, c[0x0][0x380] ;  /* 0x0000e000ff027b82 */ /* 0x000e220000000a00 */
[----:B------:R-:W1:Y:S01]  /*0090*/  LDCU.64 UR4, c[0x0][0x358] ;  /* 0x00006b00ff0477ac */ /* 0x000e620008000a00 */
[----:B0-----:R-:W-:-:S05]  /*00a0*/  IMAD.WIDE.U32 R2, R5, 0x4, R2 ;  /* 0x0000000405027825 */ /* 0x001fca00078e0002 */
[----:B-1----:R-:W-:Y:S01]  /*00b0*/  STG.E desc[UR4][R2.64], R5 ;  /* 0x0000000502007986 */ /* 0x002fe2000c101904 */
[----:B------:R-:W-:Y:S05]  /*00c0*/  EXIT ;  /* 0x000000000000794d */ /* 0x000fea0003800000 */
.L_x_10:
        /* <DEDUP_REMOVED lines=11> */
.L_x_18:


//--------------------- .text._Z23kmeans__findbest_kerneljP6float3S0_jPjPf --------------------------
	.section	.text._Z23kmeans__findbest_kerneljP6float3S0_jPjPf,"ax",@progbits
	.align	128
        .global         _Z23kmeans__findbest_kerneljP6float3S0_jPjPf
        .type           _Z23kmeans__findbest_kerneljP6float3S0_jPjPf,@function
        .size           _Z23kmeans__findbest_kerneljP6float3S0_jPjPf,(.L_x_19 - _Z23kmeans__findbest_kerneljP6float3S0_jPjPf)
        .other          _Z23kmeans__findbest_kerneljP6float3S0_jPjPf,@"STO_CUDA_ENTRY STV_DEFAULT"
_Z23kmeans__findbest_kerneljP6float3S0_jPjPf:
.text._Z23kmeans__findbest_kerneljP6float3S0_jPjPf:
        /* <DEDUP_REMOVED lines=8> */
[----:B------:R-:W0:Y:S01]  /*0080*/  LDCU UR5, c[0x0][0x380] ;  /* 0x00007000ff0577ac */ /* 0x000e220008000800 */
[----:B------:R-:W1:Y:S01]  /*0090*/  LDC.64 R8, c[0x0][0x390] ;  /* 0x0000e400ff087b82 */ /* 0x000e620000000a00 */
[----:B------:R-:W2:Y:S01]  /*00a0*/  LDCU.64 UR8, c[0x0][0x358] ;  /* 0x00006b00ff0877ac */ /* 0x000ea20008000a00 */
[----:B0-----:R-:W-:-:S13]  /*00b0*/  ISETP.GE.U32.AND P0, PT, R17, UR5, PT ;  /* 0x0000000511007c0c */ /* 0x001fda000bf06070 */
[----:B------:R-:W0:Y:S02]  /*00c0*/  @!P0 LDC.64 R4, c[0x0][0x388] ;  /* 0x0000e200ff048b82 */ /* 0x000e240000000a00 */
[----:B0-----:R-:W-:-:S05]  /*00d0*/  @!P0 IMAD.WIDE.U32 R4, R17, 0xc, R4 ;  /* 0x0000000c11048825 */ /* 0x001fca00078e0004 */
[----:B--2---:R-:W2:Y:S04]  /*00e0*/  @!P0 LDG.E R11, desc[UR8][R4.64] ;  /* 0x00000008040b8981 */ /* 0x004ea8000c1e1900 */
[----:B------:R-:W3:Y:S04]  /*00f0*/  @!P0 LDG.E R13, desc[UR8][R4.64+0x4] ;  /* 0x00000408040d8981 */ /* 0x000ee8000c1e1900 */
[----:B------:R-:W4:Y:S01]  /*0100*/  @!P0 LDG.E R15, desc[UR8][R4.64+0x8] ;  /* 0x00000808040f8981 */ /* 0x000f22000c1e1900 */
[----:B-1----:R-:W-:-:S05]  /*0110*/  IMAD.WIDE.U32 R8, R24, 0xc, R8 ;  /* 0x0000000c18087825 */ /* 0x002fca00078e0008 */
[----:B------:R-:W5:Y:S04]  /*0120*/  LDG.E R22, desc[UR8][R8.64+0x4] ;  /* 0x0000040808167981 */ /* 0x000f68000c1e1900 */
[----:B------:R-:W5:Y:S04]  /*0130*/  LDG.E R23, desc[UR8][R8.64] ;  /* 0x0000000808177981 */ /* 0x000f68000c1e1900 */
[----:B------:R-:W5:Y:S01]  /*0140*/  LDG.E R3, desc[UR8][R8.64+0x8] ;  /* 0x0000080808037981 */ /* 0x000f62000c1e1900 */
[----:B------:R-:W-:Y:S01]  /*0150*/  MOV R0, 0x400 ;  /* 0x0000040000007802 */ /* 0x000fe20000000f00 */
[----:B------:R-:W-:Y:S01]  /*0160*/  UISETP.GE.U32.AND UP0, UPT, UR5, 0x2, UPT ;  /* 0x000000020500788c */ /* 0x000fe2000bf06070 */
[----:B------:R-:W-:Y:S01]  /*0170*/  HFMA2 R2, -RZ, RZ, 0, 0 ;  /* 0x00000000ff027431 */ /* 0x000fe200000001ff */
[----:B------:R-:W0:Y:S02]  /*0180*/  S2R R7, SR_CgaCtaId ;  /* 0x0000000000077919 */ /* 0x000e240000008800 */
[----:B0-----:R-:W-:-:S05]  /*0190*/  LEA R0, R7, R0, 0x18 ;  /* 0x0000000007007211 */ /* 0x001fca00078ec0ff */
[----:B------:R-:W-:-:S05]  /*01a0*/  @!P0 IMAD R10, R17, 0xc, R0 ;  /* 0x0000000c110a8824 */ /* 0x000fca00078e0200 */
[----:B--2---:R-:W-:Y:S04]  /*01b0*/  @!P0 STS [R10], R11 ;  /* 0x0000000b0a008388 */ /* 0x004fe80000000800 */
[----:B---3--:R-:W-:Y:S04]  /*01c0*/  @!P0 STS [R10+0x4], R13 ;  /* 0x0000040d0a008388 */ /* 0x008fe80000000800 */
[----:B----4-:R-:W-:Y:S01]  /*01d0*/  @!P0 STS [R10+0x8], R15 ;  /* 0x0000080f0a008388 */ /* 0x010fe20000000800 */
[----:B------:R-:W-:Y:S06]  /*01e0*/  BAR.SYNC.DEFER_BLOCKING 0x0 ;  /* 0x0000000000007b1d */ /* 0x000fec0000010000 */
[----:B------:R-:W5:Y:S02]  /*01f0*/  LDS.128 R4, [R0] ;  /* 0x0000000000047984 */ /* 0x000f640000000c00 */
[----:B-----5:R-:W-:Y:S01]  /*0200*/  FADD R5, -R22, R5 ;  /* 0x0000000516057221 */ /* 0x020fe20000000100 */
[----:B------:R-:W-:Y:S01]  /*0210*/  FADD R4, -R23, R4 ;  /* 0x0000000417047221 */ /* 0x000fe20000000100 */
[----:B------:R-:W-:-:S02]  /*0220*/  FADD R6, -R3, R6 ;  /* 0x0000000603067221 */ /* 0x000fc40000000100 */
[----:B------:R-:W-:-:S04]  /*0230*/  FMUL R5, R5, R5 ;  /* 0x0000000505057220 */ /* 0x000fc80000400000 */
[----:B------:R-:W-:-:S04]  /*0240*/  FFMA R5, R4, R4, R5 ;  /* 0x0000000404057223 */ /* 0x000fc80000000005 */
[----:B------:R-:W-:Y:S01]  /*0250*/  FFMA R25, R6, R6, R5 ;  /* 0x0000000606197223 */ /* 0x000fe20000000005 */
[----:B------:R-:W-:Y:S06]  /*0260*/  BRA.U !UP0, `(.L_x_11) ;  /* 0x0000000d08107547 */ /* 0x000fec000b800000 */
[----:B------:R-:W-:Y:S01]  /*0270*/  UIADD3 UR4, UPT, UPT, UR5, -0x1, URZ ;  /* 0xffffffff05047890 */ /* 0x000fe2000fffe0ff */
[----:B------:R-:W-:Y:S01]  /*0280*/  MOV R2, RZ ;  /* 0x000000ff00027202 */ /* 0x000fe20000000f00 */
[----:B------:R-:W-:Y:S01]  /*0290*/  UIADD3 UR5, UPT, UPT, UR5, -0x2, URZ ;  /* 0xfffffffe05057890 */ /* 0x000fe2000fffe0ff */
[----:B------:R-:W-:Y:S01]  /*02a0*/  MOV R21, 0x1 ;  /* 0x0000000100157802 */ /* 0x000fe20000000f00 */
[----:B------:R-:W-:Y:S02]  /*02b0*/  ULOP3.LUT UR6, UR4, 0x7, URZ, 0xc0, !UPT ;  /* 0x0000000704067892 */ /* 0x000fe4000f8ec0ff */
[----:B------:R-:W-:-:S09]  /*02c0*/  UISETP.GE.U32.AND UP0, UPT, UR5, 0x7, UPT ;  /* 0x000000070500788c */ /* 0x000fd2000bf06070 */
[----:B------:R-:W-:Y:S05]  /*02d0*/  BRA.U !UP0, `(.L_x_12) ;  /* 0x0000000508607547 */ /* 0x000fea000b800000 */
[----:B------:R-:W-:Y:S01]  /*02e0*/  HFMA2 R2, -RZ, RZ, 0, 0 ;  /* 0x00000000ff027431 */ /* 0x000fe200000001ff */
[----:B------:R-:W-:Y:S01]  /*02f0*/  IADD3 R20, PT, PT, R0, 0x30, RZ ;  /* 0x0000003000147810 */ /* 0x000fe20007ffe0ff */
[----:B------:R-:W-:Y:S01]  /*0300*/  ULOP3.LUT UR5, UR4, 0xfffffff8, URZ, 0xc0, !UPT ;  /* 0xfffffff804057892 */ /* 0x000fe2000f8ec0ff */
[----:B------:R-:W-:-:S11]  /*0310*/  MOV R21, RZ ;  /* 0x000000ff00157202 */ /* 0x000fd60000000f00 */
.L_x_13:
[----:B------:R-:W0:Y:S04]  /*0320*/  LDS.128 R4, [R20+-0x20] ;  /* 0xffffe00014047984 */ /* 0x000e280000000c00 */
[----:B------:R-:W1:Y:S04]  /*0330*/  LDS R8, [R20+-0x24] ;  /* 0xffffdc0014087984 */ /* 0x000e680000000800 */
[----:B------:R-:W2:Y:S04]  /*0340*/  LDS.128 R16, [R20+-0x10] ;  /* 0xfffff00014107984 */ /* 0x000ea80000000c00 */
[----:B------:R-:W3:Y:S01]  /*0350*/  LDS.128 R12, [R20] ;  /* 0x00000000140c7984 */ /* 0x000ee20000000c00 */
[C---:B0-----:R-:W-:Y:S01]  /*0360*/  FADD R4, -R22.reuse, R4 ;  /* 0x0000000416047221 */ /* 0x041fe20000000100 */
[----:B------:R-:W-:Y:S01]  /*0370*/  FADD R5, -R3, R5 ;  /* 0x0000000503057221 */ /* 0x000fe20000000100 */
[----:B------:R-:W-:Y:S01]  /*0380*/  FADD R7, -R22, R7 ;  /* 0x0000000716077221 */ /* 0x000fe20000000100 */
[C---:B------:R-:W-:Y:S01]  /*0390*/  FADD R6, -R23.reuse, R6 ;  /* 0x0000000617067221 */ /* 0x040fe20000000100 */
[----:B-1----:R-:W-:Y:S01]  /*03a0*/  FADD R8, -R23, R8 ;  /* 0x0000000817087221 */ /* 0x002fe20000000100 */
[----:B------:R-:W-:Y:S01]  /*03b0*/  FMUL R9, R4, R4 ;  /* 0x0000000404097220 */ /* 0x000fe20000400000 */
[----:B------:R-:W-:Y:S01]  /*03c0*/  FMUL R7, R7, R7 ;  /* 0x0000000707077220 */ /* 0x000fe20000400000 */
[----:B--2---:R-:W-:-:S02]  /*03d0*/  FADD R16, -R3, R16 ;  /* 0x0000001003107221 */ /* 0x004fc40000000100 */
[----:B------:R-:W-:Y:S01]  /*03e0*/  FFMA R8, R8, R8, R9 ;  /* 0x0000000808087223 */ /* 0x000fe20000000009 */
[----:B------:R-:W-:Y:S01]  /*03f0*/  FFMA R7, R6, R6, R7 ;  /* 0x0000000606077223 */ /* 0x000fe20000000007 */
[----:B------:R-:W-:Y:S01]  /*0400*/  FADD R18, -R22, R18 ;  /* 0x0000001216127221 */ /* 0x000fe20000000100 */
[----:B------:R-:W-:Y:S01]  /*0410*/  FADD R17, -R23, R17 ;  /* 0x0000001117117221 */ /* 0x000fe20000000100 */
[----:B------:R-:W-:Y:S01]  /*0420*/  FFMA R4, R5, R5, R8 ;  /* 0x0000000505047223 */ /* 0x000fe20000000008 */
[----:B------:R-:W-:Y:S01]  /*0430*/  FFMA R16, R16, R16, R7 ;  /* 0x0000001010107223 */ /* 0x000fe20000000007 */
[----:B------:R-:W0:Y:S01]  /*0440*/  LDS.128 R8, [R20+0x10] ;  /* 0x0000100014087984 */ /* 0x000e220000000c00 */
[----:B------:R-:W-:Y:S01]  /*0450*/  FMUL R18, R18, R18 ;  /* 0x0000001212127220 */ /* 0x000fe20000400000 */
[----:B------:R-:W-:Y:S01]  /*0460*/  FADD R19, -R3, R19 ;  /* 0x0000001303137221 */ /* 0x000fe20000000100 */
[----:B------:R-:W-:Y:S01]  /*0470*/  FSETP.GEU.AND P4, PT, R4, R25, PT ;  /* 0x000000190400720b */ /* 0x000fe20003f8e000 */
[----:B---3--:R-:W-:Y:S01]  /*0480*/  FADD R13, -R22, R13 ;  /* 0x0000000d160d7221 */ /* 0x008fe20000000100 */
[----:B------:R-:W-:Y:S01]  /*0490*/  FFMA R18, R17, R17, R18 ;  /* 0x0000001111127223 */ /* 0x000fe20000000012 */
[----:B------:R-:W-:Y:S01]  /*04a0*/  FADD R12, -R23, R12 ;  /* 0x0000000c170c7221 */ /* 0x000fe20000000100 */
[----:B------:R-:W-:Y:S01]  /*04b0*/  FSEL R25, R4, R25, !P4 ;  /* 0x0000001904197208 */ /* 0x000fe20006000000 */
[----:B------:R-:W-:Y:S01]  /*04c0*/  FMUL R13, R13, R13 ;  /* 0x0000000d0d0d7220 */ /* 0x000fe20000400000 */
[----:B------:R-:W1:Y:S01]  /*04d0*/  LDS.128 R4, [R20+0x20] ;  /* 0x0000200014047984 */ /* 0x000e620000000c00 */
[----:B------:R-:W-:Y:S01]  /*04e0*/  FFMA R26, R19, R19, R18 ;  /* 0x00000013131a7223 */ /* 0x000fe20000000012 */
[-C--:B------:R-:W-:Y:S01]  /*04f0*/  FSETP.GEU.AND P0, PT, R16, R25.reuse, PT ;  /* 0x000000191000720b */ /* 0x080fe20003f0e000 */
[----:B------:R-:W-:Y:S01]  /*0500*/  FFMA R13, R12, R12, R13 ;  /* 0x0000000c0c0d7223 */ /* 0x000fe2000000000d */
[----:B------:R-:W-:Y:S01]  /*0510*/  FADD R14, -R3, R14 ;  /* 0x0000000e030e7221 */ /* 0x000fe20000000100 */
[----:B------:R-:W-:Y:S01]  /*0520*/  FADD R15, -R23, R15 ;  /* 0x0000000f170f7221 */ /* 0x000fe20000000100 */
[----:B------:R-:W-:-:S02]  /*0530*/  FSEL R25, R16, R25, !P0 ;  /* 0x0000001910197208 */ /* 0x000fc40004000000 */
[----:B------:R2:W3:Y:S01]  /*0540*/  LDS.128 R16, [R20+0x30] ;  /* 0x0000300014107984 */ /* 0x0004e20000000c00 */
[----:B------:R-:W-:Y:S02]  /*0550*/  @!P4 IADD3 R2, PT, PT, R21, 0x1, RZ ;  /* 0x000000011502c810 */ /* 0x000fe40007ffe0ff */
[----:B------:R-:W-:-:S04]  /*0560*/  FSETP.GEU.AND P1, PT, R26, R25, PT ;  /* 0x000000191a00720b */ /* 0x000fc80003f2e000 */
[----:B------:R-:W-:Y:S02]  /*0570*/  FSEL R26, R26, R25, !P1 ;  /* 0x000000191a1a7208 */ /* 0x000fe40004800000 */
[----:B------:R-:W-:Y:S02]  /*0580*/  @!P0 IADD3 R2, PT, PT, R21, 0x2, RZ ;  /* 0x0000000215028810 */ /* 0x000fe40007ffe0ff */
[----:B--2---:R-:W-:-:S05]  /*0590*/  IADD3 R20, PT, PT, R20, 0x60, RZ ;  /* 0x0000006014147810 */ /* 0x004fca0007ffe0ff */
[----:B------:R-:W-:Y:S01]  /*05a0*/  @!P1 IADD3 R2, PT, PT, R21, 0x3, RZ ;  /* 0x0000000315029810 */ /* 0x000fe20007ffe0ff */
[C---:B0-----:R-:W-:Y:S01]  /*05b0*/  FADD R8, -R22.reuse, R8 ;  /* 0x0000000816087221 */ /* 0x041fe20000000100 */
[----:B------:R-:W-:Y:S01]  /*05c0*/  FADD R12, -R22, R11 ;  /* 0x0000000b160c7221 */ /* 0x000fe20000000100 */
[----:B------:R-:W-:Y:S01]  /*05d0*/  FFMA R11, R14, R14, R13 ;  /* 0x0000000e0e0b7223 */ /* 0x000fe2000000000d */
[----:B------:R-:W-:Y:S01]  /*05e0*/  FADD R9, -R3, R9 ;  /* 0x0000000903097221 */ /* 0x000fe20000000100 */
[----:B------:R-:W-:Y:S01]  /*05f0*/  FMUL R8, R8, R8 ;  /* 0x0000000808087220 */ /* 0x000fe20000400000 */
[----:B------:R-:W-:Y:S01]  /*0600*/  FADD R10, -R23, R10 ;  /* 0x0000000a170a7221 */ /* 0x000fe20000000100 */
[----:B------:R-:W-:Y:S01]  /*0610*/  FMUL R13, R12, R12 ;  /* 0x0000000c0c0d7220 */ /* 0x000fe20000400000 */
[----:B------:R-:W-:Y:S01]  /*0620*/  FSETP.GEU.AND P2, PT, R11, R26, PT ;  /* 0x0000001a0b00720b */ /* 0x000fe20003f4e000 */
[----:B------:R-:W-:Y:S01]  /*0630*/  FFMA R8, R15, R15, R8 ;  /* 0x0000000f0f087223 */ /* 0x000fe20000000008 */
[----:B-1----:R-:W-:Y:S01]  /*0640*/  FADD R4, -R3, R4 ;  /* 0x0000000403047221 */ /* 0x002fe20000000100 */
[----:B------:R-:W-:Y:S01]  /*0650*/  FFMA R13, R10, R10, R13 ;  /* 0x0000000a0a0d7223 */ /* 0x000fe2000000000d */
[----:B------:R-:W-:Y:S01]  /*0660*/  FSEL R11, R11, R26, !P2 ;  /* 0x0000001a0b0b7208 */ /* 0x000fe20005000000 */
[----:B------:R-:W-:Y:S01]  /*0670*/  FFMA R8, R9, R9, R8 ;  /* 0x0000000909087223 */ /* 0x000fe20000000008 */
[----:B------:R-:W-:Y:S01]  /*0680*/  FADD R6, -R22, R6 ;  /* 0x0000000616067221 */ /* 0x000fe20000000100 */
[----:B------:R-:W-:Y:S01]  /*0690*/  FFMA R13, R4, R4, R13 ;  /* 0x00000004040d7223 */ /* 0x000fe2000000000d */
[----:B------:R-:W-:Y:S01]  /*06a0*/  FADD R5, -R23, R5 ;  /* 0x0000000517057221 */ /* 0x000fe20000000100 */
[----:B------:R-:W-:Y:S01]  /*06b0*/  FADD R7, -R3, R7 ;  /* 0x0000000703077221 */ /* 0x000fe20000000100 */
[-C--:B------:R-:W-:Y:S01]  /*06c0*/  FSETP.GEU.AND P3, PT, R8, R11.reuse, PT ;  /* 0x0000000b0800720b */ /* 0x080fe20003f6e000 */
[----:B------:R-:W-:Y:S01]  /*06d0*/  FMUL R6, R6, R6 ;  /* 0x0000000606067220 */ /* 0x000fe20000400000 */
[----:B---3--:R-:W-:Y:S01]  /*06e0*/  FADD R17, -R22, R17 ;  /* 0x0000001116117221 */ /* 0x008fe20000000100 */
[----:B------:R-:W-:Y:S01]  /*06f0*/  @!P2 IADD3 R2, PT, PT, R21, 0x4, RZ ;  /* 0x000000041502a810 */ /* 0x000fe20007ffe0ff */
[----:B------:R-:W-:Y:S01]  /*0700*/  FADD R16, -R23, R16 ;  /* 0x0000001017107221 */ /* 0x000fe20000000100 */
[----:B------:R-:W-:Y:S01]  /*0710*/  FSEL R8, R8, R11, !P3 ;  /* 0x0000000b08087208 */ /* 0x000fe20005800000 */
[----:B------:R-:W-:Y:S01]  /*0720*/  FFMA R6, R5, R5, R6 ;  /* 0x0000000505067223 */ /* 0x000fe20000000006 */
[----:B------:R-:W-:Y:S01]  /*0730*/  FMUL R17, R17, R17 ;  /* 0x0000001111117220 */ /* 0x000fe20000400000 */
[----:B------:R-:W-:Y:S01]  /*0740*/  FADD R18, -R3, R18 ;  /* 0x0000001203127221 */ /* 0x000fe20000000100 */
[----:B------:R-:W-:Y:S01]  /*0750*/  FSETP.GEU.AND P4, PT, R13, R8, PT ;  /* 0x000000080d00720b */ /* 0x000fe20003f8e000 */
[----:B------:R-:W-:Y:S01]  /*0760*/  FFMA R7, R7, R7, R6 ;  /* 0x0000000707077223 */ /* 0x000fe20000000006 */
[----:B------:R-:W-:-:S02]  /*0770*/  FFMA R17, R16, R16, R17 ;  /* 0x0000001010117223 */ /* 0x000fc40000000011 */
[----:B------:R-:W-:Y:S02]  /*0780*/  FSEL R8, R13, R8, !P4 ;  /* 0x000000080d087208 */ /* 0x000fe40006000000 */
[----:B------:R-:W-:Y:S01]  /*0790*/  @!P3 IADD3 R2, PT, PT, R21, 0x5, RZ ;  /* 0x000000051502b810 */ /* 0x000fe20007ffe0ff */
[----:B------:R-:W-:Y:S01]  /*07a0*/  FFMA R18, R18, R18, R17 ;  /* 0x0000001212127223 */ /* 0x000fe20000000011 */
[----:B------:R-:W-:-:S04]  /*07b0*/  FSETP.GEU.AND P0, PT, R7, R8, PT ;  /* 0x000000080700720b */ /* 0x000fc80003f0e000 */
[----:B------:R-:W-:Y:S02]  /*07c0*/  FSEL R7, R7, R8, !P0 ;  /* 0x0000000807077208 */ /* 0x000fe40004000000 */
[----:B------:R-:W-:-:S07]  /*07d0*/  @!P4 IADD3 R2, PT, PT, R21, 0x6, RZ ;  /* 0x000000061502c810 */ /* 0x000fce0007ffe0ff */
[C---:B------:R-:W-:Y:S02]  /*07e0*/  @!P0 IADD3 R2, PT, PT, R21.reuse, 0x7, RZ ;  /* 0x0000000715028810 */ /* 0x040fe40007ffe0ff */
[----:B------:R-:W-:Y:S02]  /*07f0*/  IADD3 R21, PT, PT, R21, 0x8, RZ ;  /* 0x0000000815157810 */ /* 0x000fe40007ffe0ff */
[CC--:B------:R-:W-:Y:S02]  /*0800*/  FSETP.GEU.AND P0, PT, R18.reuse, R7.reuse, PT ;  /* 0x000000071200720b */ /* 0x0c0fe40003f0e000 */
[C---:B------:R-:W-:Y:S02]  /*0810*/  ISETP.NE.AND P1, PT, R21.reuse, UR5, PT ;  /* 0x0000000515007c0c */ /* 0x040fe4000bf25270 */
[----:B------:R-:W-:Y:S02]  /*0820*/  FSEL R25, R18, R7, !P0 ;  /* 0x0000000712197208 */ /* 0x000fe40004000000 */
[----:B------:R-:W-:-:S09]  /*0830*/  SEL R2, R21, R2, !P0 ;  /* 0x0000000215027207 */ /* 0x000fd20004000000 */
[----:B------:R-:W-:Y:S05]  /*0840*/  @P1 BRA `(.L_x_13) ;  /* 0xfffffff800b41947 */ /* 0x000fea000383ffff */
[----:B------:R-:W-:-:S07]  /*0850*/  IADD3 R21, PT, PT, R21, 0x1, RZ ;  /* 0x0000000115157810 */ /* 0x000fce0007ffe0ff */
.L_x_12:
[----:B------:R-:W-:-:S09]  /*0860*/  UISETP.NE.AND UP0, UPT, UR6, URZ, UPT ;  /* 0x000000ff0600728c */ /* 0x000fd2000bf05270 */
[----:B------:R-:W-:Y:S05]  /*0870*/  BRA.U !UP0, `(.L_x_11) ;  /* 0x00000005088c7547 */ /* 0x000fea000b800000 */
[----:B------:R-:W-:Y:S02]  /*0880*/  UISETP.GE.U32.AND UP0, UPT, UR6, 0x4, UPT ;  /* 0x000000040600788c */ /* 0x000fe4000bf06070 */
[----:B------:R-:W-:-:S04]  /*0890*/  ULOP3.LUT UR5, UR4, 0x3, URZ, 0xc0, !UPT ;  /* 0x0000000304057892 */ /* 0x000fc8000f8ec0ff */
[----:B------:R-:W-:-:S03]  /*08a0*/  UISETP.NE.AND UP1, UPT, UR5, URZ, UPT ;  /* 0x000000ff0500728c */ /* 0x000fc6000bf25270 */
[----:B------:R-:W-:Y:S08]  /*08b0*/  BRA.U !UP0, `(.L_x_14) ;  /* 0x0000000108c87547 */ /* 0x000ff0000b800000 */
[----:B------:R-:W-:-:S05]  /*08c0*/  IMAD R9, R21, 0xc, R0 ;  /* 0x0000000c15097824 */ /* 0x000fca00078e0200 */
[----:B------:R-:W0:Y:S04]  /*08d0*/  LDS R11, [R9+0x4] ;  /* 0x00000400090b7984 */ /* 0x000e280000000800 */
[----:B------:R-:W1:Y:S04]  /*08e0*/  LDS R14, [R9] ;  /* 0x00000000090e7984 */ /* 0x000e680000000800 */
[----:B------:R-:W2:Y:S04]  /*08f0*/  LDS R13, [R9+0x10] ;  /* 0x00001000090d7984 */ /* 0x000ea80000000800 */
[----:B------:R-:W3:Y:S04]  /*0900*/  LDS R16, [R9+0x8] ;  /* 0x0000080009107984 */ /* 0x000ee80000000800 */
[----:B------:R-:W4:Y:S04]  /*0910*/  LDS R18, [R9+0xc] ;  /* 0x00000c0009127984 */ /* 0x000f280000000800 */
[----:B------:R-:W5:Y:S04]  /*0920*/  LDS R7, [R9+0x1c] ;  /* 0x00001c0009077984 */ /* 0x000f680000000800 */
[----:B------:R-:W5:Y:S04]  /*0930*/  LDS R12, [R9+0x14] ;  /* 0x00001400090c7984 */ /* 0x000f680000000800 */
[----:B------:R-:W5:Y:S04]  /*0940*/  LDS R10, [R9+0x18] ;  /* 0x00001800090a7984 */ /* 0x000f680000000800 */
[----:B------:R-:W5:Y:S04]  /*0950*/  LDS R5, [R9+0x28] ;  /* 0x0000280009057984 */ /* 0x000f680000000800 */
[----:B------:R-:W5:Y:S04]  /*0960*/  LDS R4, [R9+0x20] ;  /* 0x0000200009047984 */ /* 0x000f680000000800 */
[----:B------:R-:W5:Y:S01]  /*0970*/  LDS R6, [R9+0x24] ;  /* 0x0000240009067984 */ /* 0x000f620000000800 */
[----:B0-----:R-:W-:-:S03]  /*0980*/  FADD R11, -R22, R11 ;  /* 0x0000000b160b7221 */ /* 0x001fc60000000100 */
[----:B------:R-:W0:Y:S01]  /*0990*/  LDS R8, [R9+0x2c] ;  /* 0x00002c0009087984 */ /* 0x000e220000000800 */
[----:B-1----:R-:W-:Y:S01]  /*09a0*/  FADD R14, -R23, R14 ;  /* 0x0000000e170e7221 */ /* 0x002fe20000000100 */
[----:B------:R-:W-:Y:S01]  /*09b0*/  FMUL R11, R11, R11 ;  /* 0x0000000b0b0b7220 */ /* 0x000fe20000400000 */
[----:B--2---:R-:W-:-:S03]  /*09c0*/  FADD R13, -R22, R13 ;  /* 0x0000000d160d7221 */ /* 0x004fc60000000100 */
[----:B------:R-:W-:Y:S01]  /*09d0*/  FFMA R11, R14, R14, R11 ;  /* 0x0000000e0e0b7223 */ /* 0x000fe2000000000b */
[----:B---3--:R-:W-:Y:S01]  /*09e0*/  FADD R16, -R3, R16 ;  /* 0x0000001003107221 */ /* 0x008fe20000000100 */
[----:B------:R-:W-:Y:S01]  /*09f0*/  FMUL R13, R13, R13 ;  /* 0x0000000d0d0d7220 */ /* 0x000fe20000400000 */
[----:B----4-:R-:W-:Y:S02]  /*0a00*/  FADD R18, -R23, R18 ;  /* 0x0000001217127221 */ /* 0x010fe40000000100 */
[----:B------:R-:W-:Y:S02]  /*0a10*/  FFMA R16, R16, R16, R11 ;  /* 0x0000001010107223 */ /* 0x000fe4000000000b */
[----:B------:R-:W-:Y:S01]  /*0a20*/  FFMA R13, R18, R18, R13 ;  /* 0x00000012120d7223 */ /* 0x000fe2000000000d */
[----:B-----5:R-:W-:Y:S02]  /*0a30*/  FADD R7, -R22, R7 ;  /* 0x0000000716077221 */ /* 0x020fe40000000100 */
[----:B------:R-:W-:Y:S01]  /*0a40*/  FSETP.GEU.AND P0, PT, R16, R25, PT ;  /* 0x000000191000720b */ /* 0x000fe20003f0e000 */
[----:B------:R-:W-:Y:S01]  /*0a50*/  FADD R12, -R3, R12 ;  /* 0x0000000c030c7221 */ /* 0x000fe20000000100 */
[----:B------:R-:W-:-:S02]  /*0a60*/  FMUL R7, R7, R7 ;  /* 0x0000000707077220 */ /* 0x000fc40000400000 */
[----:B------:R-:W-:Y:S01]  /*0a70*/  FSEL R16, R16, R25, !P0 ;  /* 0x0000001910107208 */ /* 0x000fe20004000000 */
[----:B------:R-:W-:Y:S01]  /*0a80*/  FADD R10, -R23, R10 ;  /* 0x0000000a170a7221 */ /* 0x000fe20000000100 */
[----:B------:R-:W-:Y:S01]  /*0a90*/  FFMA R13, R12, R12, R13 ;  /* 0x0000000c0c0d7223 */ /* 0x000fe2000000000d */
[----:B------:R-:W-:Y:S02]  /*0aa0*/  SEL R2, R21, R2, !P0 ;  /* 0x0000000215027207 */ /* 0x000fe40004000000 */
[----:B------:R-:W-:Y:S01]  /*0ab0*/  FFMA R7, R10, R10, R7 ;  /* 0x0000000a0a077223 */ /* 0x000fe20000000007 */
[----:B------:R-:W-:Y:S01]  /*0ac0*/  FADD R5, -R22, R5 ;  /* 0x0000000516057221 */ /* 0x000fe20000000100 */
[-C--:B------:R-:W-:Y:S01]  /*0ad0*/  FSETP.GEU.AND P1, PT, R13, R16.reuse, PT ;  /* 0x000000100d00720b */ /* 0x080fe20003f2e000 */
[----:B------:R-:W-:Y:S02]  /*0ae0*/  FADD R4, -R3, R4 ;  /* 0x0000000403047221 */ /* 0x000fe40000000100 */
[----:B------:R-:W-:Y:S01]  /*0af0*/  FMUL R5, R5, R5 ;  /* 0x0000000505057220 */ /* 0x000fe20000400000 */
[----:B------:R-:W-:Y:S01]  /*0b00*/  FSEL R13, R13, R16, !P1 ;  /* 0x000000100d0d7208 */ /* 0x000fe20004800000 */
[----:B------:R-:W-:Y:S01]  /*0b10*/  FADD R6, -R23, R6 ;  /* 0x0000000617067221 */ /* 0x000fe20000000100 */
[----:B------:R-:W-:-:S03]  /*0b20*/  FFMA R4, R4, R4, R7 ;  /* 0x0000000404047223 */ /* 0x000fc60000000007 */
[----:B------:R-:W-:Y:S01]  /*0b30*/  FFMA R5, R6, R6, R5 ;  /* 0x0000000606057223 */ /* 0x000fe20000000005 */
[----:B0-----:R-:W-:Y:S01]  /*0b40*/  FADD R8, -R3, R8 ;  /* 0x0000000803087221 */ /* 0x001fe20000000100 */
[-C--:B------:R-:W-:Y:S02]  /*0b50*/  FSETP.GEU.AND P2, PT, R4, R13.reuse, PT ;  /* 0x0000000d0400720b */ /* 0x080fe40003f4e000 */
[----:B------:R-:W-:Y:S01]  /*0b60*/  @!P1 IADD3 R2, PT, PT, R21, 0x1, RZ ;  /* 0x0000000115029810 */ /* 0x000fe20007ffe0ff */
[----:B------:R-:W-:Y:S01]  /*0b70*/  FFMA R5, R8, R8, R5 ;  /* 0x0000000808057223 */ /* 0x000fe20000000005 */
[----:B------:R-:W-:-:S04]  /*0b80*/  FSEL R4, R4, R13, !P2 ;  /* 0x0000000d04047208 */ /* 0x000fc80005000000 */
[----:B------:R-:W-:-:S04]  /*0b90*/  FSETP.GEU.AND P3, PT, R5, R4, PT ;  /* 0x000000040500720b */ /* 0x000fc80003f6e000 */
[----:B------:R-:W-:Y:S02]  /*0ba0*/  FSEL R25, R5, R4, !P3 ;  /* 0x0000000405197208 */ /* 0x000fe40005800000 */
[----:B------:R-:W-:-:S07]  /*0bb0*/  @!P2 IADD3 R2, PT, PT, R21, 0x2, RZ ;  /* 0x000000021502a810 */ /* 0x000fce0007ffe0ff */
[C---:B------:R-:W-:Y:S02]  /*0bc0*/  @!P3 IADD3 R2, PT, PT, R21.reuse, 0x3, RZ ;  /* 0x000000031502b810 */ /* 0x040fe40007ffe0ff */
[----:B------:R-:W-:-:S07]  /*0bd0*/  IADD3 R21, PT, PT, R21, 0x4, RZ ;  /* 0x0000000415157810 */ /* 0x000fce0007ffe0ff */
.L_x_14:
[----:B------:R-:W-:Y:S05]  /*0be0*/  BRA.U !UP1, `(.L_x_11) ;  /* 0x0000000109b07547 */ /* 0x000fea000b800000 */
[----:B------:R-:W-:Y:S02]  /*0bf0*/  UISETP.NE.AND UP0, UPT, UR5, 0x1, UPT ;  /* 0x000000010500788c */ /* 0x000fe4000bf05270 */
[----:B------:R-:W-:-:S04]  /*0c00*/  ULOP3.LUT UR4, UR4, 0x1, URZ, 0xc0, !UPT ;  /* 0x0000000104047892 */ /* 0x000fc8000f8ec0ff */
[----:B------:R-:W-:-:S03]  /*0c10*/  UISETP.NE.U32.AND UP1, UPT, UR4, 0x1, UPT ;  /* 0x000000010400788c */ /* 0x000fc6000bf25070 */
[----:B------:R-:W-:Y:S08]  /*0c20*/  BRA.U !UP0, `(.L_x_15) ;  /* 0x0000000108687547 */ /* 0x000ff0000b800000 */
[----:B------:R-:W-:-:S05]  /*0c30*/  IMAD R4, R21, 0xc, R0 ;  /* 0x0000000c15047824 */ /* 0x000fca00078e0200 */
[----:B------:R-:W0:Y:S04]  /*0c40*/  LDS R5, [R4+0x4] ;  /* 0x0000040004057984 */ /* 0x000e280000000800 */
[----:B------:R-:W1:Y:S04]  /*0c50*/  LDS R6, [R4] ;  /* 0x0000000004067984 */ /* 0x000e680000000800 */
[----:B------:R-:W2:Y:S04]  /*0c60*/  LDS R8, [R4+0x8] ;  /* 0x0000080004087984 */ /* 0x000ea80000000800 */
[----:B------:R-:W3:Y:S04]  /*0c70*/  LDS R7, [R4+0x10] ;  /* 0x0000100004077984 */ /* 0x000ee80000000800 */
[----:B------:R-:W4:Y:S04]  /*0c80*/  LDS R10, [R4+0xc] ;  /* 0x00000c00040a7984 */ /* 0x000f280000000800 */
[----:B------:R-:W5:Y:S01]  /*0c90*/  LDS R12, [R4+0x14] ;  /* 0x00001400040c7984 */ /* 0x000f620000000800 */
[----:B0-----:R-:W-:Y:S01]  /*0ca0*/  FADD R5, -R22, R5 ;  /* 0x0000000516057221 */ /* 0x001fe20000000100 */
[----:B-1----:R-:W-:-:S03]  /*0cb0*/  FADD R6, -R23, R6 ;  /* 0x0000000617067221 */ /* 0x002fc60000000100 */
[----:B------:R-:W-:Y:S01]  /*0cc0*/  FMUL R5, R5, R5 ;  /* 0x0000000505057220 */ /* 0x000fe20000400000 */
[----:B--2---:R-:W-:-:S03]  /*0cd0*/  FADD R8, -R3, R8 ;  /* 0x0000000803087221 */ /* 0x004fc60000000100 */
[----:B------:R-:W-:Y:S01]  /*0ce0*/  FFMA R5, R6, R6, R5 ;  /* 0x0000000606057223 */ /* 0x000fe20000000005 */
[----:B---3--:R-:W-:-:S03]  /*0cf0*/  FADD R7, -R22, R7 ;  /* 0x0000000716077221 */ /* 0x008fc60000000100 */
[----:B------:R-:W-:Y:S01]  /*0d00*/  FFMA R8, R8, R8, R5 ;  /* 0x0000000808087223 */ /* 0x000fe20000000005 */
[----:B----4-:R-:W-:Y:S01]  /*0d10*/  FADD R10, -R23, R10 ;  /* 0x0000000a170a7221 */ /* 0x010fe20000000100 */
[----:B------:R-:W-:-:S03]  /*0d20*/  FMUL R7, R7, R7 ;  /* 0x0000000707077220 */ /* 0x000fc60000400000 */
[-C--:B------:R-:W-:Y:S01]  /*0d30*/  FSETP.GEU.AND P0, PT, R8, R25.reuse, PT ;  /* 0x000000190800720b */ /* 0x080fe20003f0e000 */
[----:B-----5:R-:W-:Y:S01]  /*0d40*/  FADD R12, -R3, R12 ;  /* 0x0000000c030c7221 */ /* 0x020fe20000000100 */
[----:B------:R-:W-:Y:S02]  /*0d50*/  FFMA R7, R10, R10, R7 ;  /* 0x0000000a0a077223 */ /* 0x000fe40000000007 */
[----:B------:R-:W-:Y:S02]  /*0d60*/  FSEL R25, R8, R25, !P0 ;  /* 0x0000001908197208 */ /* 0x000fe40004000000 */
[----:B------:R-:W-:Y:S01]  /*0d70*/  SEL R2, R21, R2, !P0 ;  /* 0x0000000215027207 */ /* 0x000fe20004000000 */
[----:B------:R-:W-:-:S05]  /*0d80*/  FFMA R12, R12, R12, R7 ;  /* 0x0000000c0c0c7223 */ /* 0x000fca0000000007 */
[----:B------:R-:W-:-:S04]  /*0d90*/  FSETP.GEU.AND P1, PT, R12, R25, PT ;  /* 0x000000190c00720b */ /* 0x000fc80003f2e000 */
[----:B------:R-:W-:-:S09]  /*0da0*/  FSEL R25, R12, R25, !P1 ;  /* 0x000000190c197208 */ /* 0x000fd20004800000 */
[C---:B------:R-:W-:Y:S02]  /*0db0*/  @!P1 IADD3 R2, PT, PT, R21.reuse, 0x1, RZ ;  /* 0x0000000115029810 */ /* 0x040fe40007ffe0ff */
[----:B------:R-:W-:-:S07]  /*0dc0*/  IADD3 R21, PT, PT, R21, 0x2, RZ ;  /* 0x0000000215157810 */ /* 0x000fce0007ffe0ff */
.L_x_15:
[----:B------:R-:W-:Y:S05]  /*0dd0*/  BRA.U UP1, `(.L_x_11) ;  /* 0x0000000101347547 */ /* 0x000fea000b800000 */
[----:B------:R-:W-:-:S05]  /*0de0*/  IMAD R0, R21, 0xc, R0 ;  /* 0x0000000c15007824 */ /* 0x000fca00078e0200 */
[----:B------:R-:W0:Y:S04]  /*0df0*/  LDS R5, [R0+0x4] ;  /* 0x0000040000057984 */ /* 0x000e280000000800 */
[----:B------:R-:W1:Y:S04]  /*0e00*/  LDS R4, [R0] ;  /* 0x0000000000047984 */ /* 0x000e680000000800 */
[----:B------:R-:W2:Y:S01]  /*0e10*/  LDS R6, [R0+0x8] ;  /* 0x0000080000067984 */ /* 0x000ea20000000800 */
[----:B0-----:R-:W-:Y:S01]  /*0e20*/  FADD R5, -R22, R5 ;  /* 0x0000000516057221 */ /* 0x001fe20000000100 */
[----:B-1----:R-:W-:-:S03]  /*0e30*/  FADD R4, -R23, R4 ;  /* 0x0000000417047221 */ /* 0x002fc60000000100 */
[----:B------:R-:W-:Y:S01]  /*0e40*/  FMUL R5, R5, R5 ;  /* 0x0000000505057220 */ /* 0x000fe20000400000 */
[----:B--2---:R-:W-:-:S03]  /*0e50*/  FADD R6, -R3, R6 ;  /* 0x0000000603067221 */ /* 0x004fc60000000100 */
[----:B------:R-:W-:-:S04]  /*0e60*/  FFMA R5, R4, R4, R5 ;  /* 0x0000000404057223 */ /* 0x000fc80000000005 */
[----:B------:R-:W-:-:S05]  /*0e70*/  FFMA R6, R6, R6, R5 ;  /* 0x0000000606067223 */ /* 0x000fca0000000005 */
[----:B------:R-:W-:-:S04]  /*0e80*/  FSETP.GEU.AND P0, PT, R6, R25, PT ;  /* 0x000000190600720b */ /* 0x000fc80003f0e000 */
[----:B------:R-:W-:Y:S02]  /*0e90*/  SEL R2, R21, R2, !P0 ;  /* 0x0000000215027207 */ /* 0x000fe40004000000 */
[----:B------:R-:W-:-:S07]  /*0ea0*/  FSEL R25, R6, R25, !P0 ;  /* 0x0000001906197208 */ /* 0x000fce0004000000 */
.L_x_11:
[----:B------:R-:W0:Y:S08]  /*0eb0*/  LDC.64 R4, c[0x0][0x3a0] ;  /* 0x0000e800ff047b82 */ /* 0x000e300000000a00 */
[----:B------:R-:W1:Y:S01]  /*0ec0*/  LDC.64 R6, c[0x0][0x3a8] ;  /* 0x0000ea00ff067b82 */ /* 0x000e620000000a00 */
[----:B0-----:R-:W-:-:S05]  /*0ed0*/  IMAD.WIDE.U32 R4, R24, 0x4, R4 ;  /* 0x0000000418047825 */ /* 0x001fca00078e0004 */
[----:B------:R-:W-:Y:S01]  /*0ee0*/  STG.E desc[UR8][R4.64], R2 ;  /* 0x0000000204007986 */ /* 0x000fe2000c101908 */
[----:B-1----:R-:W-:-:S05]  /*0ef0*/  IMAD.WIDE.U32 R6, R24, 0x4, R6 ;  /* 0x0000000418067825 */ /* 0x002fca00078e0006 */
[----:B------:R-:W-:Y:S01]  /*0f00*/  STG.E desc[UR8][R6.64], R25 ;  /* 0x0000001906007986 */ /* 0x000fe2000c101908 */
[----:B------:R-:W-:Y:S05]  /*0f10*/  EXIT ;  /* 0x000000000000794d */ /* 0x000fea0003800000 */
.L_x_16:
        /* <DEDUP_REMOVED lines=14> */
.L_x_19:


//--------------------- .nv.shared._Z20kmeans__count_kernelPjS_jj --------------------------
	.section	.nv.shared._Z20kmeans__count_kernelPjS_jj,"aw",@nobits
	.sectionflags	@""
	.align	16
	.zero		1024


//--------------------- .nv.shared.reserved.0     --------------------------
	.section	.nv.shared.reserved.0,"aw",@nobits
	.weak		__nv_reservedSMEM_offset_0_alias
	.size		__nv_reservedSMEM_offset_0_alias, 0, 64
	.other		__nv_reservedSMEM_offset_0_alias,@"STO_CUDA_RESERVED_SHARED STV_DEFAULT"
__nv_reservedSMEM_offset_0_alias:
	.zero		0
	.zero		64


//--------------------- .nv.shared._Z22kmeans__prepare_kernelPjj --------------------------
	.section	.nv.shared._Z22kmeans__prepare_kernelPjj,"aw",@nobits
	.sectionflags	@""
	.align	16
	.zero		1024


//--------------------- .nv.shared._Z23kmeans__findbest_kerneljP6float3S0_jPjPf --------------------------
	.section	.nv.shared._Z23kmeans__findbest_kerneljP6float3S0_jPjPf,"aw",@nobits
	.sectionflags	@""
	.align	16
	.zero		1024


//--------------------- .nv.constant0._Z20kmeans__count_kernelPjS_jj --------------------------
	.section	.nv.constant0._Z20kmeans__count_kernelPjS_jj,"a",@progbits
	.sectionflags	@""
	.align	4
.nv.constant0._Z20kmeans__count_kernelPjS_jj:
	.zero		920


//--------------------- .nv.constant0._Z22kmeans__prepare_kernelPjj --------------------------
	.section	.nv.constant0._Z22kmeans__prepare_kernelPjj,"a",@progbits
	.sectionflags	@""
	.align	4
.nv.constant0._Z22kmeans__prepare_kernelPjj:
	.zero		908


//--------------------- .nv.constant0._Z23kmeans__findbest_kerneljP6float3S0_jPjPf --------------------------
	.section	.nv.constant0._Z23kmeans__findbest_kerneljP6float3S0_jPjPf,"a",@progbits
	.sectionflags	@""
	.align	4
.nv.constant0._Z23kmeans__findbest_kerneljP6float3S0_jPjPf:
	.zero		944


//--------------------- SYMBOLS --------------------------

	.type		.nv.reservedSmem.offset0,@object
	.size		.nv.reservedSmem.offset0,0x4
	.type		.nv.reservedSmem.cap,@object
	.size		.nv.reservedSmem.cap,0x4
